//
// Generated by NVIDIA NVVM Compiler
//
// Compiler Build ID: CL-36424714
// Cuda compilation tools, release 13.0, V13.0.88
// Based on NVVM 20.0.0
//

.version 9.0
.target sm_100
.address_size 64

	// .globl	_Z22dv_attn_forward_kerneliiiiiiiiiiiPKlPKiPKfS4_S4_PfPiS6_

.visible .entry _Z22dv_attn_forward_kerneliiiiiiiiiiiPKlPKiPKfS4_S4_PfPiS6_(
	.param .u32 _Z22dv_attn_forward_kerneliiiiiiiiiiiPKlPKiPKfS4_S4_PfPiS6__param_0,
	.param .u32 _Z22dv_attn_forward_kerneliiiiiiiiiiiPKlPKiPKfS4_S4_PfPiS6__param_1,
	.param .u32 _Z22dv_attn_forward_kerneliiiiiiiiiiiPKlPKiPKfS4_S4_PfPiS6__param_2,
	.param .u32 _Z22dv_attn_forward_kerneliiiiiiiiiiiPKlPKiPKfS4_S4_PfPiS6__param_3,
	.param .u32 _Z22dv_attn_forward_kerneliiiiiiiiiiiPKlPKiPKfS4_S4_PfPiS6__param_4,
	.param .u32 _Z22dv_attn_forward_kerneliiiiiiiiiiiPKlPKiPKfS4_S4_PfPiS6__param_5,
	.param .u32 _Z22dv_attn_forward_kerneliiiiiiiiiiiPKlPKiPKfS4_S4_PfPiS6__param_6,
	.param .u32 _Z22dv_attn_forward_kerneliiiiiiiiiiiPKlPKiPKfS4_S4_PfPiS6__param_7,
	.param .u32 _Z22dv_attn_forward_kerneliiiiiiiiiiiPKlPKiPKfS4_S4_PfPiS6__param_8,
	.param .u32 _Z22dv_attn_forward_kerneliiiiiiiiiiiPKlPKiPKfS4_S4_PfPiS6__param_9,
	.param .u32 _Z22dv_attn_forward_kerneliiiiiiiiiiiPKlPKiPKfS4_S4_PfPiS6__param_10,
	.param .u64 .ptr .align 1 _Z22dv_attn_forward_kerneliiiiiiiiiiiPKlPKiPKfS4_S4_PfPiS6__param_11,
	.param .u64 .ptr .align 1 _Z22dv_attn_forward_kerneliiiiiiiiiiiPKlPKiPKfS4_S4_PfPiS6__param_12,
	.param .u64 .ptr .align 1 _Z22dv_attn_forward_kerneliiiiiiiiiiiPKlPKiPKfS4_S4_PfPiS6__param_13,
	.param .u64 .ptr .align 1 _Z22dv_attn_forward_kerneliiiiiiiiiiiPKlPKiPKfS4_S4_PfPiS6__param_14,
	.param .u64 .ptr .align 1 _Z22dv_attn_forward_kerneliiiiiiiiiiiPKlPKiPKfS4_S4_PfPiS6__param_15,
	.param .u64 .ptr .align 1 _Z22dv_attn_forward_kerneliiiiiiiiiiiPKlPKiPKfS4_S4_PfPiS6__param_16,
	.param .u64 .ptr .align 1 _Z22dv_attn_forward_kerneliiiiiiiiiiiPKlPKiPKfS4_S4_PfPiS6__param_17,
	.param .u64 .ptr .align 1 _Z22dv_attn_forward_kerneliiiiiiiiiiiPKlPKiPKfS4_S4_PfPiS6__param_18
)
{
	.reg .pred 	%p<29>;
	.reg .b32 	%r<96>;
	.reg .b32 	%f<91>;
	.reg .b64 	%rd<61>;

	ld.param.u32 	%r54, [_Z22dv_attn_forward_kerneliiiiiiiiiiiPKlPKiPKfS4_S4_PfPiS6__param_0];
	ld.param.u32 	%r44, [_Z22dv_attn_forward_kerneliiiiiiiiiiiPKlPKiPKfS4_S4_PfPiS6__param_1];
	ld.param.u32 	%r45, [_Z22dv_attn_forward_kerneliiiiiiiiiiiPKlPKiPKfS4_S4_PfPiS6__param_2];
	ld.param.u32 	%r46, [_Z22dv_attn_forward_kerneliiiiiiiiiiiPKlPKiPKfS4_S4_PfPiS6__param_3];
	ld.param.u32 	%r47, [_Z22dv_attn_forward_kerneliiiiiiiiiiiPKlPKiPKfS4_S4_PfPiS6__param_4];
	ld.param.u32 	%r48, [_Z22dv_attn_forward_kerneliiiiiiiiiiiPKlPKiPKfS4_S4_PfPiS6__param_5];
	ld.param.u32 	%r49, [_Z22dv_attn_forward_kerneliiiiiiiiiiiPKlPKiPKfS4_S4_PfPiS6__param_6];
	ld.param.u32 	%r50, [_Z22dv_attn_forward_kerneliiiiiiiiiiiPKlPKiPKfS4_S4_PfPiS6__param_7];
	ld.param.u32 	%r51, [_Z22dv_attn_forward_kerneliiiiiiiiiiiPKlPKiPKfS4_S4_PfPiS6__param_8];
	ld.param.u32 	%r52, [_Z22dv_attn_forward_kerneliiiiiiiiiiiPKlPKiPKfS4_S4_PfPiS6__param_9];
	ld.param.u32 	%r53, [_Z22dv_attn_forward_kerneliiiiiiiiiiiPKlPKiPKfS4_S4_PfPiS6__param_10];
	ld.param.u64 	%rd8, [_Z22dv_attn_forward_kerneliiiiiiiiiiiPKlPKiPKfS4_S4_PfPiS6__param_11];
	ld.param.u64 	%rd9, [_Z22dv_attn_forward_kerneliiiiiiiiiiiPKlPKiPKfS4_S4_PfPiS6__param_12];
	ld.param.u64 	%rd14, [_Z22dv_attn_forward_kerneliiiiiiiiiiiPKlPKiPKfS4_S4_PfPiS6__param_13];
	ld.param.u64 	%rd10, [_Z22dv_attn_forward_kerneliiiiiiiiiiiPKlPKiPKfS4_S4_PfPiS6__param_14];
	ld.param.u64 	%rd11, [_Z22dv_attn_forward_kerneliiiiiiiiiiiPKlPKiPKfS4_S4_PfPiS6__param_15];
	ld.param.u64 	%rd15, [_Z22dv_attn_forward_kerneliiiiiiiiiiiPKlPKiPKfS4_S4_PfPiS6__param_16];
	ld.param.u64 	%rd12, [_Z22dv_attn_forward_kerneliiiiiiiiiiiPKlPKiPKfS4_S4_PfPiS6__param_17];
	ld.param.u64 	%rd13, [_Z22dv_attn_forward_kerneliiiiiiiiiiiPKlPKiPKfS4_S4_PfPiS6__param_18];
	cvta.to.global.u64 	%rd1, %rd15;
	cvta.to.global.u64 	%rd2, %rd14;
	mov.u32 	%r55, %ctaid.x;
	mov.u32 	%r56, %tid.x;
	mov.u32 	%r57, %ntid.x;
	mad.lo.s32 	%r1, %r55, %r57, %r56;
	mul.lo.s32 	%r58, %r44, %r54;
	setp.ge.s32 	%p1, %r1, %r58;
	@%p1 bra 	$L__BB0_22;
	div.s32 	%r2, %r1, %r44;
	div.s32 	%r59, %r44, %r45;
	div.s32 	%r3, %r1, %r59;
	mul.lo.s32 	%r60, %r3, %r59;
	sub.s32 	%r4, %r1, %r60;
	rem.s32 	%r5, %r4, %r46;
	setp.lt.s32 	%p2, %r51, 1;
	@%p2 bra 	$L__BB0_22;
	cvt.s64.s32 	%rd3, %r5;
	cvta.to.global.u64 	%rd4, %rd8;
	mov.b32 	%r88, 0;
$L__BB0_3:
	mul.wide.u32 	%rd16, %r88, 8;
	add.s64 	%rd17, %rd4, %rd16;
	ld.global.u64 	%rd18, [%rd17];
	setp.gt.s64 	%p3, %rd18, %rd3;
	@%p3 bra 	$L__BB0_5;
	add.s32 	%r88, %r88, 1;
	setp.eq.s32 	%p4, %r88, %r51;
	@%p4 bra 	$L__BB0_22;
	bra.uni 	$L__BB0_3;
$L__BB0_5:
	setp.eq.s32 	%p5, %r88, %r51;
	@%p5 bra 	$L__BB0_22;
	mul.lo.s32 	%r8, %r1, 3;
	cvta.to.global.u64 	%rd19, %rd9;
	mul.wide.s32 	%rd20, %r8, 4;
	add.s64 	%rd21, %rd19, %rd20;
	ld.global.u32 	%r9, [%rd21];
	ld.global.u32 	%r10, [%rd21+4];
	ld.global.u32 	%r11, [%rd21+8];
	setp.lt.s32 	%p6, %r9, 0;
	setp.ge.s32 	%p7, %r9, %r48;
	or.pred  	%p8, %p6, %p7;
	setp.lt.s32 	%p9, %r10, 0;
	setp.ge.s32 	%p10, %r10, %r49;
	or.pred  	%p11, %p9, %p10;
	or.pred  	%p13, %p8, %p11;
	setp.lt.s32 	%p14, %r11, 0;
	setp.ge.s32 	%p15, %r11, %r50;
	or.pred  	%p16, %p14, %p15;
	or.pred  	%p18, %p13, %p16;
	@%p18 bra 	$L__BB0_22;
	cvta.to.global.u64 	%rd22, %rd12;
	add.s64 	%rd24, %rd22, %rd20;
	st.global.u32 	[%rd24], %r11;
	st.global.u32 	[%rd24+4], %r10;
	st.global.u32 	[%rd24+8], %r9;
	mad.lo.s32 	%r62, %r2, %r50, %r11;
	mul.lo.s32 	%r12, %r49, %r48;
	mad.lo.s32 	%r13, %r10, %r48, %r9;
	mad.lo.s32 	%r14, %r12, %r62, %r13;
	cvta.to.global.u64 	%rd25, %rd13;
	mul.wide.s32 	%rd26, %r14, 4;
	add.s64 	%rd27, %rd25, %rd26;
	atom.global.add.u32 	%r63, [%rd27], 1;
	setp.lt.s32 	%p19, %r52, 1;
	@%p19 bra 	$L__BB0_22;
	rem.s32 	%r64, %r3, %r45;
	setp.lt.s32 	%p20, %r47, 1;
	mul.lo.s32 	%r65, %r52, %r47;
	mul.lo.s32 	%r15, %r65, %r14;
	mad.lo.s32 	%r16, %r2, %r45, %r64;
	mul.lo.s32 	%r17, %r65, %r16;
	div.s32 	%r66, %r4, %r46;
	mad.lo.s32 	%r67, %r16, %r53, %r66;
	mad.lo.s32 	%r68, %r67, %r46, %r5;
	cvta.to.global.u64 	%rd28, %rd10;
	mul.wide.s32 	%rd29, %r68, 4;
	add.s64 	%rd5, %rd28, %rd29;
	mad.lo.s32 	%r69, %r12, %r2, %r13;
	mul.lo.s32 	%r70, %r51, %r45;
	mad.lo.s32 	%r71, %r64, %r51, %r88;
	mad.lo.s32 	%r72, %r70, %r69, %r71;
	mad.lo.s32 	%r18, %r72, %r50, %r11;
	@%p20 bra 	$L__BB0_22;
	and.b32  	%r19, %r47, 7;
	and.b32  	%r20, %r47, 3;
	and.b32  	%r21, %r47, 2147483640;
	and.b32  	%r22, %r47, 1;
	neg.s32 	%r23, %r21;
	mul.lo.s32 	%r24, %r47, %r46;
	mul.lo.s32 	%r25, %r52, %r16;
	shl.b32 	%r26, %r46, 3;
	cvta.to.global.u64 	%rd6, %rd11;
	mul.lo.s32 	%r27, %r18, %r52;
	mov.b32 	%r89, 0;
	mul.wide.s32 	%rd55, %r46, 4;
$L__BB0_10:
	setp.lt.u32 	%p21, %r47, 8;
	mul.lo.s32 	%r75, %r89, %r47;
	add.s32 	%r29, %r75, %r15;
	add.s32 	%r30, %r75, %r17;
	add.s32 	%r76, %r89, %r27;
	mul.wide.s32 	%rd30, %r76, 4;
	add.s64 	%rd7, %rd6, %rd30;
	mov.b32 	%r94, 0;
	@%p21 bra 	$L__BB0_13;
	add.s32 	%r77, %r25, %r89;
	mad.lo.s32 	%r91, %r24, %r77, %r5;
	mov.u32 	%r90, %r29;
	mov.u32 	%r92, %r23;
$L__BB0_12:
	.pragma "nounroll";
	mul.wide.s32 	%rd31, %r90, 4;
	add.s64 	%rd32, %rd1, %rd31;
	mul.wide.s32 	%rd33, %r91, 4;
	add.s64 	%rd34, %rd2, %rd33;
	ld.global.f32 	%f1, [%rd34];
	ld.global.f32 	%f2, [%rd5];
	mul.f32 	%f3, %f1, %f2;
	ld.global.f32 	%f4, [%rd7];
	mul.f32 	%f5, %f3, %f4;
	atom.global.add.f32 	%f6, [%rd32], %f5;
	mul.wide.s32 	%rd35, %r46, 4;
	add.s64 	%rd36, %rd34, %rd35;
	ld.global.f32 	%f7, [%rd36];
	ld.global.f32 	%f8, [%rd5];
	mul.f32 	%f9, %f7, %f8;
	ld.global.f32 	%f10, [%rd7];
	mul.f32 	%f11, %f9, %f10;
	atom.global.add.f32 	%f12, [%rd32+4], %f11;
	add.s64 	%rd37, %rd36, %rd35;
	ld.global.f32 	%f13, [%rd37];
	ld.global.f32 	%f14, [%rd5];
	mul.f32 	%f15, %f13, %f14;
	ld.global.f32 	%f16, [%rd7];
	mul.f32 	%f17, %f15, %f16;
	atom.global.add.f32 	%f18, [%rd32+8], %f17;
	add.s64 	%rd38, %rd37, %rd35;
	ld.global.f32 	%f19, [%rd38];
	ld.global.f32 	%f20, [%rd5];
	mul.f32 	%f21, %f19, %f20;
	ld.global.f32 	%f22, [%rd7];
	mul.f32 	%f23, %f21, %f22;
	atom.global.add.f32 	%f24, [%rd32+12], %f23;
	add.s64 	%rd39, %rd38, %rd35;
	ld.global.f32 	%f25, [%rd39];
	ld.global.f32 	%f26, [%rd5];
	mul.f32 	%f27, %f25, %f26;
	ld.global.f32 	%f28, [%rd7];
	mul.f32 	%f29, %f27, %f28;
	atom.global.add.f32 	%f30, [%rd32+16], %f29;
	add.s64 	%rd40, %rd39, %rd35;
	ld.global.f32 	%f31, [%rd40];
	ld.global.f32 	%f32, [%rd5];
	mul.f32 	%f33, %f31, %f32;
	ld.global.f32 	%f34, [%rd7];
	mul.f32 	%f35, %f33, %f34;
	atom.global.add.f32 	%f36, [%rd32+20], %f35;
	add.s64 	%rd41, %rd40, %rd35;
	ld.global.f32 	%f37, [%rd41];
	ld.global.f32 	%f38, [%rd5];
	mul.f32 	%f39, %f37, %f38;
	ld.global.f32 	%f40, [%rd7];
	mul.f32 	%f41, %f39, %f40;
	atom.global.add.f32 	%f42, [%rd32+24], %f41;
	add.s64 	%rd42, %rd41, %rd35;
	ld.global.f32 	%f43, [%rd42];
	ld.global.f32 	%f44, [%rd5];
	mul.f32 	%f45, %f43, %f44;
	ld.global.f32 	%f46, [%rd7];
	mul.f32 	%f47, %f45, %f46;
	atom.global.add.f32 	%f48, [%rd32+28], %f47;
	add.s32 	%r92, %r92, 8;
	add.s32 	%r91, %r91, %r26;
	add.s32 	%r90, %r90, 8;
	setp.ne.s32 	%p22, %r92, 0;
	mov.u32 	%r94, %r21;
	@%p22 bra 	$L__BB0_12;
$L__BB0_13:
	setp.eq.s32 	%p23, %r19, 0;
	@%p23 bra 	$L__BB0_21;
	add.s32 	%r78, %r19, -1;
	setp.lt.u32 	%p24, %r78, 3;
	@%p24 bra 	$L__BB0_16;
	add.s32 	%r79, %r29, %r94;
	mul.wide.s32 	%rd43, %r79, 4;
	add.s64 	%rd44, %rd1, %rd43;
	add.s32 	%r80, %r30, %r94;
	mad.lo.s32 	%r81, %r80, %r46, %r5;
	mul.wide.s32 	%rd45, %r81, 4;
	add.s64 	%rd46, %rd2, %rd45;
	ld.global.f32 	%f49, [%rd46];
	ld.global.f32 	%f50, [%rd5];
	mul.f32 	%f51, %f49, %f50;
	ld.global.f32 	%f52, [%rd7];
	mul.f32 	%f53, %f51, %f52;
	atom.global.add.f32 	%f54, [%rd44], %f53;
	add.s64 	%rd48, %rd46, %rd55;
	ld.global.f32 	%f55, [%rd48];
	ld.global.f32 	%f56, [%rd5];
	mul.f32 	%f57, %f55, %f56;
	ld.global.f32 	%f58, [%rd7];
	mul.f32 	%f59, %f57, %f58;
	atom.global.add.f32 	%f60, [%rd44+4], %f59;
	add.s64 	%rd49, %rd48, %rd55;
	ld.global.f32 	%f61, [%rd49];
	ld.global.f32 	%f62, [%rd5];
	mul.f32 	%f63, %f61, %f62;
	ld.global.f32 	%f64, [%rd7];
	mul.f32 	%f65, %f63, %f64;
	atom.global.add.f32 	%f66, [%rd44+8], %f65;
	add.s64 	%rd50, %rd49, %rd55;
	ld.global.f32 	%f67, [%rd50];
	ld.global.f32 	%f68, [%rd5];
	mul.f32 	%f69, %f67, %f68;
	ld.global.f32 	%f70, [%rd7];
	mul.f32 	%f71, %f69, %f70;
	atom.global.add.f32 	%f72, [%rd44+12], %f71;
	add.s32 	%r94, %r94, 4;
$L__BB0_16:
	setp.eq.s32 	%p25, %r20, 0;
	@%p25 bra 	$L__BB0_21;
	setp.eq.s32 	%p26, %r20, 1;
	@%p26 bra 	$L__BB0_19;
	add.s32 	%r82, %r29, %r94;
	mul.wide.s32 	%rd51, %r82, 4;
	add.s64 	%rd52, %rd1, %rd51;
	add.s32 	%r83, %r30, %r94;
	mad.lo.s32 	%r84, %r83, %r46, %r5;
	mul.wide.s32 	%rd53, %r84, 4;
	add.s64 	%rd54, %rd2, %rd53;
	ld.global.f32 	%f73, [%rd54];
	ld.global.f32 	%f74, [%rd5];
	mul.f32 	%f75, %f73, %f74;
	ld.global.f32 	%f76, [%rd7];
	mul.f32 	%f77, %f75, %f76;
	atom.global.add.f32 	%f78, [%rd52], %f77;
	add.s64 	%rd56, %rd54, %rd55;
	ld.global.f32 	%f79, [%rd56];
	ld.global.f32 	%f80, [%rd5];
	mul.f32 	%f81, %f79, %f80;
	ld.global.f32 	%f82, [%rd7];
	mul.f32 	%f83, %f81, %f82;
	atom.global.add.f32 	%f84, [%rd52+4], %f83;
	add.s32 	%r94, %r94, 2;
$L__BB0_19:
	setp.eq.s32 	%p27, %r22, 0;
	@%p27 bra 	$L__BB0_21;
	add.s32 	%r85, %r29, %r94;
	mul.wide.s32 	%rd57, %r85, 4;
	add.s64 	%rd58, %rd1, %rd57;
	add.s32 	%r86, %r30, %r94;
	mad.lo.s32 	%r87, %r86, %r46, %r5;
	mul.wide.s32 	%rd59, %r87, 4;
	add.s64 	%rd60, %rd2, %rd59;
	ld.global.f32 	%f85, [%rd60];
	ld.global.f32 	%f86, [%rd5];
	mul.f32 	%f87, %f85, %f86;
	ld.global.f32 	%f88, [%rd7];
	mul.f32 	%f89, %f87, %f88;
	atom.global.add.f32 	%f90, [%rd58], %f89;
$L__BB0_21:
	add.s32 	%r89, %r89, 1;
	setp.ne.s32 	%p28, %r89, %r52;
	@%p28 bra 	$L__BB0_10;
$L__BB0_22:
	ret;

}
	// .globl	_Z23dv_attn_backward_kerneliiiiiiiiiiiPKlPKiPKfS4_S4_PfS5_S5_S2_S4_
.visible .entry _Z23dv_attn_backward_kerneliiiiiiiiiiiPKlPKiPKfS4_S4_PfS5_S5_S2_S4_(
	.param .u32 _Z23dv_attn_backward_kerneliiiiiiiiiiiPKlPKiPKfS4_S4_PfS5_S5_S2_S4__param_0,
	.param .u32 _Z23dv_attn_backward_kerneliiiiiiiiiiiPKlPKiPKfS4_S4_PfS5_S5_S2_S4__param_1,
	.param .u32 _Z23dv_attn_backward_kerneliiiiiiiiiiiPKlPKiPKfS4_S4_PfS5_S5_S2_S4__param_2,
	.param .u32 _Z23dv_attn_backward_kerneliiiiiiiiiiiPKlPKiPKfS4_S4_PfS5_S5_S2_S4__param_3,
	.param .u32 _Z23dv_attn_backward_kerneliiiiiiiiiiiPKlPKiPKfS4_S4_PfS5_S5_S2_S4__param_4,
	.param .u32 _Z23dv_attn_backward_kerneliiiiiiiiiiiPKlPKiPKfS4_S4_PfS5_S5_S2_S4__param_5,
	.param .u32 _Z23dv_attn_backward_kerneliiiiiiiiiiiPKlPKiPKfS4_S4_PfS5_S5_S2_S4__param_6,
	.param .u32 _Z23dv_attn_backward_kerneliiiiiiiiiiiPKlPKiPKfS4_S4_PfS5_S5_S2_S4__param_7,
	.param .u32 _Z23dv_attn_backward_kerneliiiiiiiiiiiPKlPKiPKfS4_S4_PfS5_S5_S2_S4__param_8,
	.param .u32 _Z23dv_attn_backward_kerneliiiiiiiiiiiPKlPKiPKfS4_S4_PfS5_S5_S2_S4__param_9,
	.param .u32 _Z23dv_attn_backward_kerneliiiiiiiiiiiPKlPKiPKfS4_S4_PfS5_S5_S2_S4__param_10,
	.param .u64 .ptr .align 1 _Z23dv_attn_backward_kerneliiiiiiiiiiiPKlPKiPKfS4_S4_PfS5_S5_S2_S4__param_11,
	.param .u64 .ptr .align 1 _Z23dv_attn_backward_kerneliiiiiiiiiiiPKlPKiPKfS4_S4_PfS5_S5_S2_S4__param_12,
	.param .u64 .ptr .align 1 _Z23dv_attn_backward_kerneliiiiiiiiiiiPKlPKiPKfS4_S4_PfS5_S5_S2_S4__param_13,
	.param .u64 .ptr .align 1 _Z23dv_attn_backward_kerneliiiiiiiiiiiPKlPKiPKfS4_S4_PfS5_S5_S2_S4__param_14,
	.param .u64 .ptr .align 1 _Z23dv_attn_backward_kerneliiiiiiiiiiiPKlPKiPKfS4_S4_PfS5_S5_S2_S4__param_15,
	.param .u64 .ptr .align 1 _Z23dv_attn_backward_kerneliiiiiiiiiiiPKlPKiPKfS4_S4_PfS5_S5_S2_S4__param_16,
	.param .u64 .ptr .align 1 _Z23dv_attn_backward_kerneliiiiiiiiiiiPKlPKiPKfS4_S4_PfS5_S5_S2_S4__param_17,
	.param .u64 .ptr .align 1 _Z23dv_attn_backward_kerneliiiiiiiiiiiPKlPKiPKfS4_S4_PfS5_S5_S2_S4__param_18,
	.param .u64 .ptr .align 1 _Z23dv_attn_backward_kerneliiiiiiiiiiiPKlPKiPKfS4_S4_PfS5_S5_S2_S4__param_19,
	.param .u64 .ptr .align 1 _Z23dv_attn_backward_kerneliiiiiiiiiiiPKlPKiPKfS4_S4_PfS5_S5_S2_S4__param_20
)
{
	.reg .pred 	%p<16>;
	.reg .b32 	%r<113>;
	.reg .b32 	%f<169>;
	.reg .b64 	%rd<67>;

	ld.param.u32 	%r44, [_Z23dv_attn_backward_kerneliiiiiiiiiiiPKlPKiPKfS4_S4_PfS5_S5_S2_S4__param_0];
	ld.param.u32 	%r34, [_Z23dv_attn_backward_kerneliiiiiiiiiiiPKlPKiPKfS4_S4_PfS5_S5_S2_S4__param_1];
	ld.param.u32 	%r35, [_Z23dv_attn_backward_kerneliiiiiiiiiiiPKlPKiPKfS4_S4_PfS5_S5_S2_S4__param_2];
	ld.param.u32 	%r36, [_Z23dv_attn_backward_kerneliiiiiiiiiiiPKlPKiPKfS4_S4_PfS5_S5_S2_S4__param_3];
	ld.param.u32 	%r37, [_Z23dv_attn_backward_kerneliiiiiiiiiiiPKlPKiPKfS4_S4_PfS5_S5_S2_S4__param_4];
	ld.param.u32 	%r38, [_Z23dv_attn_backward_kerneliiiiiiiiiiiPKlPKiPKfS4_S4_PfS5_S5_S2_S4__param_5];
	ld.param.u32 	%r39, [_Z23dv_attn_backward_kerneliiiiiiiiiiiPKlPKiPKfS4_S4_PfS5_S5_S2_S4__param_6];
	ld.param.u32 	%r40, [_Z23dv_attn_backward_kerneliiiiiiiiiiiPKlPKiPKfS4_S4_PfS5_S5_S2_S4__param_7];
	ld.param.u32 	%r41, [_Z23dv_attn_backward_kerneliiiiiiiiiiiPKlPKiPKfS4_S4_PfS5_S5_S2_S4__param_8];
	ld.param.u32 	%r42, [_Z23dv_attn_backward_kerneliiiiiiiiiiiPKlPKiPKfS4_S4_PfS5_S5_S2_S4__param_9];
	ld.param.u32 	%r43, [_Z23dv_attn_backward_kerneliiiiiiiiiiiPKlPKiPKfS4_S4_PfS5_S5_S2_S4__param_10];
	ld.param.u64 	%rd12, [_Z23dv_attn_backward_kerneliiiiiiiiiiiPKlPKiPKfS4_S4_PfS5_S5_S2_S4__param_11];
	ld.param.u64 	%rd13, [_Z23dv_attn_backward_kerneliiiiiiiiiiiPKlPKiPKfS4_S4_PfS5_S5_S2_S4__param_12];
	ld.param.u64 	%rd19, [_Z23dv_attn_backward_kerneliiiiiiiiiiiPKlPKiPKfS4_S4_PfS5_S5_S2_S4__param_13];
	ld.param.u64 	%rd14, [_Z23dv_attn_backward_kerneliiiiiiiiiiiPKlPKiPKfS4_S4_PfS5_S5_S2_S4__param_14];
	ld.param.u64 	%rd20, [_Z23dv_attn_backward_kerneliiiiiiiiiiiPKlPKiPKfS4_S4_PfS5_S5_S2_S4__param_16];
	ld.param.u64 	%rd16, [_Z23dv_attn_backward_kerneliiiiiiiiiiiPKlPKiPKfS4_S4_PfS5_S5_S2_S4__param_17];
	ld.param.u64 	%rd18, [_Z23dv_attn_backward_kerneliiiiiiiiiiiPKlPKiPKfS4_S4_PfS5_S5_S2_S4__param_19];
	ld.param.u64 	%rd21, [_Z23dv_attn_backward_kerneliiiiiiiiiiiPKlPKiPKfS4_S4_PfS5_S5_S2_S4__param_20];
	cvta.to.global.u64 	%rd1, %rd19;
	cvta.to.global.u64 	%rd2, %rd20;
	cvta.to.global.u64 	%rd3, %rd21;
	mov.u32 	%r45, %ctaid.x;
	mov.u32 	%r46, %tid.x;
	mov.u32 	%r47, %ntid.x;
	mad.lo.s32 	%r1, %r45, %r47, %r46;
	mul.lo.s32 	%r48, %r34, %r44;
	setp.ge.s32 	%p1, %r1, %r48;
	@%p1 bra 	$L__BB1_19;
	div.s32 	%r2, %r1, %r34;
	div.s32 	%r49, %r34, %r35;
	div.s32 	%r3, %r1, %r49;
	mul.lo.s32 	%r50, %r3, %r49;
	sub.s32 	%r4, %r1, %r50;
	rem.s32 	%r5, %r4, %r36;
	setp.lt.s32 	%p2, %r41, 1;
	@%p2 bra 	$L__BB1_19;
	cvt.s64.s32 	%rd4, %r5;
	cvta.to.global.u64 	%rd5, %rd12;
	mov.b32 	%r106, 0;
$L__BB1_3:
	mul.wide.u32 	%rd22, %r106, 8;
	add.s64 	%rd23, %rd5, %rd22;
	ld.global.u64 	%rd24, [%rd23];
	setp.gt.s64 	%p3, %rd24, %rd4;
	@%p3 bra 	$L__BB1_5;
	add.s32 	%r106, %r106, 1;
	setp.eq.s32 	%p4, %r106, %r41;
	@%p4 bra 	$L__BB1_19;
	bra.uni 	$L__BB1_3;
$L__BB1_5:
	setp.eq.s32 	%p5, %r106, %r41;
	@%p5 bra 	$L__BB1_19;
	mul.lo.s32 	%r52, %r1, 3;
	cvta.to.global.u64 	%rd25, %rd13;
	mul.wide.s32 	%rd26, %r52, 4;
	add.s64 	%rd6, %rd25, %rd26;
	ld.global.u32 	%r8, [%rd6];
	ld.global.u32 	%r9, [%rd6+8];
	setp.eq.s32 	%p6, %r8, -1;
	@%p6 bra 	$L__BB1_19;
	ld.global.u32 	%r53, [%rd6+4];
	mul.lo.s32 	%r10, %r53, %r38;
	mad.lo.s32 	%r54, %r2, %r40, %r8;
	mul.lo.s32 	%r11, %r39, %r38;
	mad.lo.s32 	%r12, %r11, %r54, %r9;
	setp.lt.s32 	%p7, %r42, 1;
	@%p7 bra 	$L__BB1_19;
	add.s32 	%r55, %r12, %r10;
	rem.s32 	%r56, %r3, %r35;
	setp.lt.s32 	%p8, %r37, 1;
	mad.lo.s32 	%r13, %r2, %r35, %r56;
	mul.lo.s32 	%r57, %r42, %r37;
	mul.lo.s32 	%r14, %r57, %r13;
	mul.lo.s32 	%r15, %r57, %r55;
	div.s32 	%r58, %r4, %r36;
	mad.lo.s32 	%r59, %r13, %r43, %r58;
	mad.lo.s32 	%r60, %r59, %r36, %r5;
	cvta.to.global.u64 	%rd27, %rd14;
	mul.wide.s32 	%rd28, %r60, 4;
	add.s64 	%rd7, %rd27, %rd28;
	mad.lo.s32 	%r61, %r11, %r2, %r9;
	add.s32 	%r62, %r61, %r10;
	mul.lo.s32 	%r63, %r41, %r35;
	mad.lo.s32 	%r64, %r56, %r41, %r106;
	mad.lo.s32 	%r65, %r63, %r62, %r64;
	mad.lo.s32 	%r66, %r65, %r40, %r8;
	mul.lo.s32 	%r16, %r66, %r42;
	cvta.to.global.u64 	%rd29, %rd18;
	mul.wide.s32 	%rd30, %r55, 4;
	add.s64 	%rd8, %rd29, %rd30;
	cvta.to.global.u64 	%rd31, %rd16;
	add.s64 	%rd9, %rd31, %rd28;
	@%p8 bra 	$L__BB1_19;
	mul.lo.s32 	%r17, %r42, %r13;
	mov.b32 	%r107, 0;
$L__BB1_10:
	ld.param.u64 	%rd64, [_Z23dv_attn_backward_kerneliiiiiiiiiiiPKlPKiPKfS4_S4_PfS5_S5_S2_S4__param_15];
	setp.lt.u32 	%p9, %r37, 4;
	mul.lo.s32 	%r69, %r107, %r37;
	add.s32 	%r19, %r69, %r14;
	add.s32 	%r20, %r69, %r15;
	add.s32 	%r70, %r107, %r16;
	cvta.to.global.u64 	%rd32, %rd64;
	mul.wide.s32 	%rd33, %r70, 4;
	add.s64 	%rd10, %rd32, %rd33;
	mov.b32 	%r112, 0;
	@%p9 bra 	$L__BB1_13;
	and.b32  	%r71, %r37, 2147483644;
	neg.s32 	%r110, %r71;
	add.s32 	%r72, %r17, %r107;
	mul.lo.s32 	%r73, %r37, %r36;
	mad.lo.s32 	%r108, %r73, %r72, %r5;
	mov.u32 	%r109, %r20;
$L__BB1_12:
	.pragma "nounroll";
	ld.param.u64 	%rd65, [_Z23dv_attn_backward_kerneliiiiiiiiiiiPKlPKiPKfS4_S4_PfS5_S5_S2_S4__param_18];
	and.b32  	%r112, %r37, 2147483644;
	mul.wide.s32 	%rd34, %r109, 4;
	add.s64 	%rd35, %rd3, %rd34;
	mul.wide.s32 	%rd36, %r108, 4;
	add.s64 	%rd37, %rd2, %rd36;
	ld.global.f32 	%f1, [%rd35];
	ld.global.f32 	%f2, [%rd7];
	mul.f32 	%f3, %f1, %f2;
	ld.global.f32 	%f4, [%rd10];
	mul.f32 	%f5, %f3, %f4;
	ld.global.u32 	%r74, [%rd8];
	cvt.rn.f32.s32 	%f6, %r74;
	div.rn.f32 	%f7, %f5, %f6;
	atom.global.add.f32 	%f8, [%rd37], %f7;
	ld.global.f32 	%f9, [%rd35];
	ld.global.f32 	%f10, [%rd7];
	mul.f32 	%f11, %f9, %f10;
	add.s64 	%rd38, %rd1, %rd36;
	ld.global.f32 	%f12, [%rd38];
	mul.f32 	%f13, %f11, %f12;
	ld.global.u32 	%r75, [%rd8];
	cvt.rn.f32.s32 	%f14, %r75;
	div.rn.f32 	%f15, %f13, %f14;
	cvta.to.global.u64 	%rd39, %rd65;
	mul.wide.s32 	%rd40, %r70, 4;
	add.s64 	%rd41, %rd39, %rd40;
	atom.global.add.f32 	%f16, [%rd41], %f15;
	ld.global.f32 	%f17, [%rd35];
	ld.global.f32 	%f18, [%rd38];
	mul.f32 	%f19, %f17, %f18;
	ld.global.f32 	%f20, [%rd10];
	mul.f32 	%f21, %f19, %f20;
	ld.global.u32 	%r77, [%rd8];
	cvt.rn.f32.s32 	%f22, %r77;
	div.rn.f32 	%f23, %f21, %f22;
	atom.global.add.f32 	%f24, [%rd9], %f23;
	mul.wide.s32 	%rd42, %r36, 4;
	add.s64 	%rd43, %rd37, %rd42;
	ld.global.f32 	%f25, [%rd35+4];
	ld.global.f32 	%f26, [%rd7];
	mul.f32 	%f27, %f25, %f26;
	ld.global.f32 	%f28, [%rd10];
	mul.f32 	%f29, %f27, %f28;
	ld.global.u32 	%r78, [%rd8];
	cvt.rn.f32.s32 	%f30, %r78;
	div.rn.f32 	%f31, %f29, %f30;
	atom.global.add.f32 	%f32, [%rd43], %f31;
	ld.global.f32 	%f33, [%rd35+4];
	ld.global.f32 	%f34, [%rd7];
	mul.f32 	%f35, %f33, %f34;
	add.s64 	%rd44, %rd38, %rd42;
	ld.global.f32 	%f36, [%rd44];
	mul.f32 	%f37, %f35, %f36;
	ld.global.u32 	%r79, [%rd8];
	cvt.rn.f32.s32 	%f38, %r79;
	div.rn.f32 	%f39, %f37, %f38;
	atom.global.add.f32 	%f40, [%rd41], %f39;
	ld.global.f32 	%f41, [%rd35+4];
	ld.global.f32 	%f42, [%rd44];
	mul.f32 	%f43, %f41, %f42;
	ld.global.f32 	%f44, [%rd10];
	mul.f32 	%f45, %f43, %f44;
	ld.global.u32 	%r80, [%rd8];
	cvt.rn.f32.s32 	%f46, %r80;
	div.rn.f32 	%f47, %f45, %f46;
	atom.global.add.f32 	%f48, [%rd9], %f47;
	add.s64 	%rd45, %rd43, %rd42;
	ld.global.f32 	%f49, [%rd35+8];
	ld.global.f32 	%f50, [%rd7];
	mul.f32 	%f51, %f49, %f50;
	ld.global.f32 	%f52, [%rd10];
	mul.f32 	%f53, %f51, %f52;
	ld.global.u32 	%r81, [%rd8];
	cvt.rn.f32.s32 	%f54, %r81;
	div.rn.f32 	%f55, %f53, %f54;
	atom.global.add.f32 	%f56, [%rd45], %f55;
	ld.global.f32 	%f57, [%rd35+8];
	ld.global.f32 	%f58, [%rd7];
	mul.f32 	%f59, %f57, %f58;
	add.s64 	%rd46, %rd44, %rd42;
	ld.global.f32 	%f60, [%rd46];
	mul.f32 	%f61, %f59, %f60;
	ld.global.u32 	%r82, [%rd8];
	cvt.rn.f32.s32 	%f62, %r82;
	div.rn.f32 	%f63, %f61, %f62;
	atom.global.add.f32 	%f64, [%rd41], %f63;
	ld.global.f32 	%f65, [%rd35+8];
	ld.global.f32 	%f66, [%rd46];
	mul.f32 	%f67, %f65, %f66;
	ld.global.f32 	%f68, [%rd10];
	mul.f32 	%f69, %f67, %f68;
	ld.global.u32 	%r83, [%rd8];
	cvt.rn.f32.s32 	%f70, %r83;
	div.rn.f32 	%f71, %f69, %f70;
	atom.global.add.f32 	%f72, [%rd9], %f71;
	add.s64 	%rd47, %rd45, %rd42;
	ld.global.f32 	%f73, [%rd35+12];
	ld.global.f32 	%f74, [%rd7];
	mul.f32 	%f75, %f73, %f74;
	ld.global.f32 	%f76, [%rd10];
	mul.f32 	%f77, %f75, %f76;
	ld.global.u32 	%r84, [%rd8];
	cvt.rn.f32.s32 	%f78, %r84;
	div.rn.f32 	%f79, %f77, %f78;
	atom.global.add.f32 	%f80, [%rd47], %f79;
	ld.global.f32 	%f81, [%rd35+12];
	ld.global.f32 	%f82, [%rd7];
	mul.f32 	%f83, %f81, %f82;
	add.s64 	%rd48, %rd46, %rd42;
	ld.global.f32 	%f84, [%rd48];
	mul.f32 	%f85, %f83, %f84;
	ld.global.u32 	%r85, [%rd8];
	cvt.rn.f32.s32 	%f86, %r85;
	div.rn.f32 	%f87, %f85, %f86;
	atom.global.add.f32 	%f88, [%rd41], %f87;
	ld.global.f32 	%f89, [%rd35+12];
	ld.global.f32 	%f90, [%rd48];
	mul.f32 	%f91, %f89, %f90;
	ld.global.f32 	%f92, [%rd10];
	mul.f32 	%f93, %f91, %f92;
	ld.global.u32 	%r86, [%rd8];
	cvt.rn.f32.s32 	%f94, %r86;
	div.rn.f32 	%f95, %f93, %f94;
	atom.global.add.f32 	%f96, [%rd9], %f95;
	add.s32 	%r110, %r110, 4;
	add.s32 	%r109, %r109, 4;
	shl.b32 	%r87, %r36, 2;
	add.s32 	%r108, %r108, %r87;
	setp.ne.s32 	%p10, %r110, 0;
	@%p10 bra 	$L__BB1_12;
$L__BB1_13:
	ld.param.u64 	%rd66, [_Z23dv_attn_backward_kerneliiiiiiiiiiiPKlPKiPKfS4_S4_PfS5_S5_S2_S4__param_18];
	cvta.to.global.u64 	%rd49, %rd66;
	mul.wide.s32 	%rd50, %r70, 4;
	add.s64 	%rd11, %rd49, %rd50;
	and.b32  	%r88, %r37, 3;
	setp.eq.s32 	%p11, %r88, 0;
	@%p11 bra 	$L__BB1_18;
	setp.eq.s32 	%p12, %r88, 1;
	@%p12 bra 	$L__BB1_16;
	add.s32 	%r90, %r19, %r112;
	mad.lo.s32 	%r91, %r90, %r36, %r5;
	mul.wide.s32 	%rd51, %r91, 4;
	add.s64 	%rd52, %rd2, %rd51;
	add.s32 	%r92, %r20, %r112;
	mul.wide.s32 	%rd53, %r92, 4;
	add.s64 	%rd54, %rd3, %rd53;
	ld.global.f32 	%f97, [%rd54];
	ld.global.f32 	%f98, [%rd7];
	mul.f32 	%f99, %f97, %f98;
	ld.global.f32 	%f100, [%rd10];
	mul.f32 	%f101, %f99, %f100;
	ld.global.u32 	%r93, [%rd8];
	cvt.rn.f32.s32 	%f102, %r93;
	div.rn.f32 	%f103, %f101, %f102;
	atom.global.add.f32 	%f104, [%rd52], %f103;
	ld.global.f32 	%f105, [%rd54];
	ld.global.f32 	%f106, [%rd7];
	mul.f32 	%f107, %f105, %f106;
	add.s64 	%rd55, %rd1, %rd51;
	ld.global.f32 	%f108, [%rd55];
	mul.f32 	%f109, %f107, %f108;
	ld.global.u32 	%r94, [%rd8];
	cvt.rn.f32.s32 	%f110, %r94;
	div.rn.f32 	%f111, %f109, %f110;
	atom.global.add.f32 	%f112, [%rd11], %f111;
	ld.global.f32 	%f113, [%rd54];
	ld.global.f32 	%f114, [%rd55];
	mul.f32 	%f115, %f113, %f114;
	ld.global.f32 	%f116, [%rd10];
	mul.f32 	%f117, %f115, %f116;
	ld.global.u32 	%r95, [%rd8];
	cvt.rn.f32.s32 	%f118, %r95;
	div.rn.f32 	%f119, %f117, %f118;
	atom.global.add.f32 	%f120, [%rd9], %f119;
	mul.wide.s32 	%rd56, %r36, 4;
	add.s64 	%rd57, %rd52, %rd56;
	ld.global.f32 	%f121, [%rd54+4];
	ld.global.f32 	%f122, [%rd7];
	mul.f32 	%f123, %f121, %f122;
	ld.global.f32 	%f124, [%rd10];
	mul.f32 	%f125, %f123, %f124;
	ld.global.u32 	%r96, [%rd8];
	cvt.rn.f32.s32 	%f126, %r96;
	div.rn.f32 	%f127, %f125, %f126;
	atom.global.add.f32 	%f128, [%rd57], %f127;
	ld.global.f32 	%f129, [%rd54+4];
	ld.global.f32 	%f130, [%rd7];
	mul.f32 	%f131, %f129, %f130;
	add.s64 	%rd58, %rd55, %rd56;
	ld.global.f32 	%f132, [%rd58];
	mul.f32 	%f133, %f131, %f132;
	ld.global.u32 	%r97, [%rd8];
	cvt.rn.f32.s32 	%f134, %r97;
	div.rn.f32 	%f135, %f133, %f134;
	atom.global.add.f32 	%f136, [%rd11], %f135;
	ld.global.f32 	%f137, [%rd54+4];
	ld.global.f32 	%f138, [%rd58];
	mul.f32 	%f139, %f137, %f138;
	ld.global.f32 	%f140, [%rd10];
	mul.f32 	%f141, %f139, %f140;
	ld.global.u32 	%r98, [%rd8];
	cvt.rn.f32.s32 	%f142, %r98;
	div.rn.f32 	%f143, %f141, %f142;
	atom.global.add.f32 	%f144, [%rd9], %f143;
	add.s32 	%r112, %r112, 2;
$L__BB1_16:
	and.b32  	%r99, %r37, 1;
	setp.eq.b32 	%p13, %r99, 1;
	not.pred 	%p14, %p13;
	@%p14 bra 	$L__BB1_18;
	add.s32 	%r100, %r19, %r112;
	mad.lo.s32 	%r101, %r100, %r36, %r5;
	mul.wide.s32 	%rd59, %r101, 4;
	add.s64 	%rd60, %rd2, %rd59;
	add.s32 	%r102, %r20, %r112;
	mul.wide.s32 	%rd61, %r102, 4;
	add.s64 	%rd62, %rd3, %rd61;
	ld.global.f32 	%f145, [%rd62];
	ld.global.f32 	%f146, [%rd7];
	mul.f32 	%f147, %f145, %f146;
	ld.global.f32 	%f148, [%rd10];
	mul.f32 	%f149, %f147, %f148;
	ld.global.u32 	%r103, [%rd8];
	cvt.rn.f32.s32 	%f150, %r103;
	div.rn.f32 	%f151, %f149, %f150;
	atom.global.add.f32 	%f152, [%rd60], %f151;
	ld.global.f32 	%f153, [%rd62];
	ld.global.f32 	%f154, [%rd7];
	mul.f32 	%f155, %f153, %f154;
	add.s64 	%rd63, %rd1, %rd59;
	ld.global.f32 	%f156, [%rd63];
	mul.f32 	%f157, %f155, %f156;
	ld.global.u32 	%r104, [%rd8];
	cvt.rn.f32.s32 	%f158, %r104;
	div.rn.f32 	%f159, %f157, %f158;
	atom.global.add.f32 	%f160, [%rd11], %f159;
	ld.global.f32 	%f161, [%rd62];
	ld.global.f32 	%f162, [%rd63];
	mul.f32 	%f163, %f161, %f162;
	ld.global.f32 	%f164, [%rd10];
	mul.f32 	%f165, %f163, %f164;
	ld.global.u32 	%r105, [%rd8];
	cvt.rn.f32.s32 	%f166, %r105;
	div.rn.f32 	%f167, %f165, %f166;
	atom.global.add.f32 	%f168, [%rd9], %f167;
$L__BB1_18:
	add.s32 	%r107, %r107, 1;
	setp.ne.s32 	%p15, %r107, %r42;
	@%p15 bra 	$L__BB1_10;
$L__BB1_19:
	ret;

}


// ===== COMPILED SASS (sm_100) =====

	.target	sm_100

	.elftype	@"ET_EXEC"


//--------------------- .note.nv.tkinfo           --------------------------
	.section	.note.nv.tkinfo,"",@"SHT_NOTE"
	.sectionflags	@"SHF_NOTE_NV_TKINFO"
	.tkinfo
        /*0018*/ 	.word	0x00000002
        /*0030*/ 	.string	""
        /*0030*/ 	.string	"ptxas"
        /*0030*/ 	.string	"Cuda compilation tools, release 13.0, V13.0.88"
        /*0030*/ 	.string	"Build cuda_13.0.r13.0/compiler.36424714_0"
        /*0030*/ 	.string	"-arch sm_100 -m 64 "



//--------------------- .note.nv.cuinfo           --------------------------
	.section	.note.nv.cuinfo,"",@"SHT_NOTE"
	.sectionflags	@"SHF_NOTE_NV_CUINFO"
        /*0018*/ 	.short	0x0002
        /*001a*/ 	.short	0x0064
        /*001c*/ 	.short	0x0082
	.zero		2


//--------------------- .nv.info                  --------------------------
	.section	.nv.info,"",@"SHT_CUDA_INFO"
	.align	4


	//----- nvinfo : EIATTR_REGCOUNT
	.align		4
        /*0000*/ 	.byte	0x04, 0x2f
        /*0002*/ 	.short	(.L_1 - .L_0)
	.align		4
.L_0:
        /*0004*/ 	.word	index@(_Z22dv_attn_forward_kerneliiiiiiiiiiiPKlPKiPKfS4_S4_PfPiS6_)
        /*0008*/ 	.word	0x00000020


	//----- nvinfo : EIATTR_FRAME_SIZE
	.align		4
.L_1:
        /*000c*/ 	.byte	0x04, 0x11
        /*000e*/ 	.short	(.L_3 - .L_2)
	.align		4
.L_2:
        /*0010*/ 	.word	index@(_Z22dv_attn_forward_kerneliiiiiiiiiiiPKlPKiPKfS4_S4_PfPiS6_)
        /*0014*/ 	.word	0x00000000


	//----- nvinfo : EIATTR_REGCOUNT
	.align		4
.L_3:
        /*0018*/ 	.byte	0x04, 0x2f
        /*001a*/ 	.short	(.L_5 - .L_4)
	.align		4
.L_4:
        /*001c*/ 	.word	index@(_Z23dv_attn_backward_kerneliiiiiiiiiiiPKlPKiPKfS4_S4_PfS5_S5_S2_S4_)
        /*0020*/ 	.word	0x00000028


	//----- nvinfo : EIATTR_FRAME_SIZE
	.align		4
.L_5:
        /*0024*/ 	.byte	0x04, 0x11
        /*0026*/ 	.short	(.L_7 - .L_6)
	.align		4
.L_6:
        /*0028*/ 	.word	index@($__internal_0_$__cuda_sm3x_div_rn_noftz_f32_slowpath)
        /*002c*/ 	.word	0x00000000


	//----- nvinfo : EIATTR_FRAME_SIZE
	.align		4
.L_7:
        /*0030*/ 	.byte	0x04, 0x11
        /*0032*/ 	.short	(.L_9 - .L_8)
	.align		4
.L_8:
        /*0034*/ 	.word	index@(_Z23dv_attn_backward_kerneliiiiiiiiiiiPKlPKiPKfS4_S4_PfS5_S5_S2_S4_)
        /*0038*/ 	.word	0x00000000


	//----- nvinfo : EIATTR_MIN_STACK_SIZE
	.align		4
.L_9:
        /*003c*/ 	.byte	0x04, 0x12
        /*003e*/ 	.short	(.L_11 - .L_10)
	.align		4
.L_10:
        /*0040*/ 	.word	index@(_Z23dv_attn_backward_kerneliiiiiiiiiiiPKlPKiPKfS4_S4_PfS5_S5_S2_S4_)
        /*0044*/ 	.word	0x00000000


	//----- nvinfo : EIATTR_MIN_STACK_SIZE
	.align		4
.L_11:
        /*0048*/ 	.byte	0x04, 0x12
        /*004a*/ 	.short	(.L_13 - .L_12)
	.align		4
.L_12:
        /*004c*/ 	.word	index@(_Z22dv_attn_forward_kerneliiiiiiiiiiiPKlPKiPKfS4_S4_PfPiS6_)
        /*0050*/ 	.word	0x00000000
.L_13:


//--------------------- .nv.compat                --------------------------
	.section	.nv.compat,"",@"SHT_CUDA_COMPAT_INFO"
	.align	4
        /*0000*/ 	.byte	0x02, 0x09, 0x00, 0x00, 0x02, 0x02, 0x01, 0x00, 0x02, 0x05, 0x05, 0x00, 0x03, 0x07, 0x01, 0x01
        /*0010*/ 	.byte	0x02, 0x03, 0x00, 0x00, 0x02, 0x06, 0x01, 0x00, 0x04, 0x0b, 0x08, 0x00, 0x01, 0x00, 0x00, 0x00
        /*0020*/ 	.byte	0x00, 0x00, 0x00, 0x00


//--------------------- .nv.info._Z23dv_attn_backward_kerneliiiiiiiiiiiPKlPKiPKfS4_S4_PfS5_S5_S2_S4_ --------------------------
	.section	.nv.info._Z23dv_attn_backward_kerneliiiiiiiiiiiPKlPKiPKfS4_S4_PfS5_S5_S2_S4_,"",@"SHT_CUDA_INFO"
	.sectionflags	@""
	.align	4


	//----- nvinfo : EIATTR_CUDA_API_VERSION
	.align		4
        /*0000*/ 	.byte	0x04, 0x37
        /*0002*/ 	.short	(.L_15 - .L_14)
.L_14:
        /*0004*/ 	.word	0x00000082


	//----- nvinfo : EIATTR_KPARAM_INFO
	.align		4
.L_15:
        /*0008*/ 	.byte	0x04, 0x17
        /*000a*/ 	.short	(.L_17 - .L_16)
.L_16:
        /*000c*/ 	.word	0x00000000
        /*0010*/ 	.short	0x0014
        /*0012*/ 	.short	0x0078
        /*0014*/ 	.byte	0x00, 0xf5, 0x21, 0x00


	//----- nvinfo : EIATTR_KPARAM_INFO
	.align		4
.L_17:
        /*0018*/ 	.byte	0x04, 0x17
        /*001a*/ 	.short	(.L_19 - .L_18)
.L_18:
        /*001c*/ 	.word	0x00000000
        /*0020*/ 	.short	0x0013
        /*0022*/ 	.short	0x0070
        /*0024*/ 	.byte	0x00, 0xf5, 0x21, 0x00


	//----- nvinfo : EIATTR_KPARAM_INFO
	.align		4
.L_19:
        /*0028*/ 	.byte	0x04, 0x17
        /*002a*/ 	.short	(.L_21 - .L_20)
.L_20:
        /*002c*/ 	.word	0x00000000
        /*0030*/ 	.short	0x0012
        /*0032*/ 	.short	0x0068
        /*0034*/ 	.byte	0x00, 0xf5, 0x21, 0x00


	//----- nvinfo : EIATTR_KPARAM_INFO
	.align		4
.L_21:
        /*0038*/ 	.byte	0x04, 0x17
        /*003a*/ 	.short	(.L_23 - .L_22)
.L_22:
        /*003c*/ 	.word	0x00000000
        /*0040*/ 	.short	0x0011
        /*0042*/ 	.short	0x0060
        /*0044*/ 	.byte	0x00, 0xf5, 0x21, 0x00


	//----- nvinfo : EIATTR_KPARAM_INFO
	.align		4
.L_23:
        /*0048*/ 	.byte	0x04, 0x17
        /*004a*/ 	.short	(.L_25 - .L_24)
.L_24:
        /*004c*/ 	.word	0x00000000
        /*0050*/ 	.short	0x0010
        /*0052*/ 	.short	0x0058
        /*0054*/ 	.byte	0x00, 0xf5, 0x21, 0x00


	//----- nvinfo : EIATTR_KPARAM_INFO
	.align		4
.L_25:
        /*0058*/ 	.byte	0x04, 0x17
        /*005a*/ 	.short	(.L_27 - .L_26)
.L_26:
        /*005c*/ 	.word	0x00000000
        /*0060*/ 	.short	0x000f
        /*0062*/ 	.short	0x0050
        /*0064*/ 	.byte	0x00, 0xf5, 0x21, 0x00


	//----- nvinfo : EIATTR_KPARAM_INFO
	.align		4
.L_27:
        /*0068*/ 	.byte	0x04, 0x17
        /*006a*/ 	.short	(.L_29 - .L_28)
.L_28:
        /*006c*/ 	.word	0x00000000
        /*0070*/ 	.short	0x000e
        /*0072*/ 	.short	0x0048
        /*0074*/ 	.byte	0x00, 0xf5, 0x21, 0x00


	//----- nvinfo : EIATTR_KPARAM_INFO
	.align		4
.L_29:
        /*0078*/ 	.byte	0x04, 0x17
        /*007a*/ 	.short	(.L_31 - .L_30)
.L_30:
        /*007c*/ 	.word	0x00000000
        /*0080*/ 	.short	0x000d
        /*0082*/ 	.short	0x0040
        /*0084*/ 	.byte	0x00, 0xf5, 0x21, 0x00


	//----- nvinfo : EIATTR_KPARAM_INFO
	.align		4
.L_31:
        /*0088*/ 	.byte	0x04, 0x17
        /*008a*/ 	.short	(.L_33 - .L_32)
.L_32:
        /*008c*/ 	.word	0x00000000
        /*0090*/ 	.short	0x000c
        /*0092*/ 	.short	0x0038
        /*0094*/ 	.byte	0x00, 0xf5, 0x21, 0x00


	//----- nvinfo : EIATTR_KPARAM_INFO
	.align		4
.L_33:
        /*0098*/ 	.byte	0x04, 0x17
        /*009a*/ 	.short	(.L_35 - .L_34)
.L_34:
        /*009c*/ 	.word	0x00000000
        /*00a0*/ 	.short	0x000b
        /*00a2*/ 	.short	0x0030
        /*00a4*/ 	.byte	0x00, 0xf5, 0x21, 0x00


	//----- nvinfo : EIATTR_KPARAM_INFO
	.align		4
.L_35:
        /*00a8*/ 	.byte	0x04, 0x17
        /*00aa*/ 	.short	(.L_37 - .L_36)
.L_36:
        /*00ac*/ 	.word	0x00000000
        /*00b0*/ 	.short	0x000a
        /*00b2*/ 	.short	0x0028
        /*00b4*/ 	.byte	0x00, 0xf0, 0x11, 0x00


	//----- nvinfo : EIATTR_KPARAM_INFO
	.align		4
.L_37:
        /*00b8*/ 	.byte	0x04, 0x17
        /*00ba*/ 	.short	(.L_39 - .L_38)
.L_38:
        /*00bc*/ 	.word	0x00000000
        /*00c0*/ 	.short	0x0009
        /*00c2*/ 	.short	0x0024
        /*00c4*/ 	.byte	0x00, 0xf0, 0x11, 0x00


	//----- nvinfo : EIATTR_KPARAM_INFO
	.align		4
.L_39:
        /*00c8*/ 	.byte	0x04, 0x17
        /*00ca*/ 	.short	(.L_41 - .L_40)
.L_40:
        /*00cc*/ 	.word	0x00000000
        /*00d0*/ 	.short	0x0008
        /*00d2*/ 	.short	0x0020
        /*00d4*/ 	.byte	0x00, 0xf0, 0x11, 0x00


	//----- nvinfo : EIATTR_KPARAM_INFO
	.align		4
.L_41:
        /*00d8*/ 	.byte	0x04, 0x17
        /*00da*/ 	.short	(.L_43 - .L_42)
.L_42:
        /*00dc*/ 	.word	0x00000000
        /*00e0*/ 	.short	0x0007
        /*00e2*/ 	.short	0x001c
        /*00e4*/ 	.byte	0x00, 0xf0, 0x11, 0x00


	//----- nvinfo : EIATTR_KPARAM_INFO
	.align		4
.L_43:
        /*00e8*/ 	.byte	0x04, 0x17
        /*00ea*/ 	.short	(.L_45 - .L_44)
.L_44:
        /*00ec*/ 	.word	0x00000000
        /*00f0*/ 	.short	0x0006
        /*00f2*/ 	.short	0x0018
        /*00f4*/ 	.byte	0x00, 0xf0, 0x11, 0x00


	//----- nvinfo : EIATTR_KPARAM_INFO
	.align		4
.L_45:
        /*00f8*/ 	.byte	0x04, 0x17
        /*00fa*/ 	.short	(.L_47 - .L_46)
.L_46:
        /*00fc*/ 	.word	0x00000000
        /*0100*/ 	.short	0x0005
        /*0102*/ 	.short	0x0014
        /*0104*/ 	.byte	0x00, 0xf0, 0x11, 0x00


	//----- nvinfo : EIATTR_KPARAM_INFO
	.align		4
.L_47:
        /*0108*/ 	.byte	0x04, 0x17
        /*010a*/ 	.short	(.L_49 - .L_48)
.L_48:
        /*010c*/ 	.word	0x00000000
        /*0110*/ 	.short	0x0004
        /*0112*/ 	.short	0x0010
        /*0114*/ 	.byte	0x00, 0xf0, 0x11, 0x00


	//----- nvinfo : EIATTR_KPARAM_INFO
	.align		4
.L_49:
        /*0118*/ 	.byte	0x04, 0x17
        /*011a*/ 	.short	(.L_51 - .L_50)
.L_50:
        /*011c*/ 	.word	0x00000000
        /*0120*/ 	.short	0x0003
        /*0122*/ 	.short	0x000c
        /*0124*/ 	.byte	0x00, 0xf0, 0x11, 0x00


	//----- nvinfo : EIATTR_KPARAM_INFO
	.align		4
.L_51:
        /*0128*/ 	.byte	0x04, 0x17
        /*012a*/ 	.short	(.L_53 - .L_52)
.L_52:
        /*012c*/ 	.word	0x00000000
        /*0130*/ 	.short	0x0002
        /*0132*/ 	.short	0x0008
        /*0134*/ 	.byte	0x00, 0xf0, 0x11, 0x00


	//----- nvinfo : EIATTR_KPARAM_INFO
	.align		4
.L_53:
        /*0138*/ 	.byte	0x04, 0x17
        /*013a*/ 	.short	(.L_55 - .L_54)
.L_54:
        /*013c*/ 	.word	0x00000000
        /*0140*/ 	.short	0x0001
        /*0142*/ 	.short	0x0004
        /*0144*/ 	.byte	0x00, 0xf0, 0x11, 0x00


	//----- nvinfo : EIATTR_KPARAM_INFO
	.align		4
.L_55:
        /*0148*/ 	.byte	0x04, 0x17
        /*014a*/ 	.short	(.L_57 - .L_56)
.L_56:
        /*014c*/ 	.word	0x00000000
        /*0150*/ 	.short	0x0000
        /*0152*/ 	.short	0x0000
        /*0154*/ 	.byte	0x00, 0xf0, 0x11, 0x00


	//----- nvinfo : EIATTR_SPARSE_MMA_MASK
	.align		4
.L_57:
        /*0158*/ 	.byte	0x03, 0x50
        /*015a*/ 	.short	0x0000


	//----- nvinfo : EIATTR_MAXREG_COUNT
	.align		4
        /*015c*/ 	.byte	0x03, 0x1b
        /*015e*/ 	.short	0x00ff


	//----- nvinfo : EIATTR_MERCURY_ISA_VERSION
	.align		4
        /*0160*/ 	.byte	0x03, 0x5f
        /*0162*/ 	.short	0x0101


	//----- nvinfo : EIATTR_VRC_CTA_INIT_COUNT
	.align		4
        /*0164*/ 	.byte	0x02, 0x4a
	.zero		1
	.zero		1


	//----- nvinfo : EIATTR_EXIT_INSTR_OFFSETS
	.align		4
        /*0168*/ 	.byte	0x04, 0x1c
        /*016a*/ 	.short	(.L_59 - .L_58)


	//   ....[0]....
.L_58:
        /*016c*/ 	.word	0x00000080


	//   ....[1]....
        /*0170*/ 	.word	0x00000100


	//   ....[2]....
        /*0174*/ 	.word	0x00000780


	//   ....[3]....
        /*0178*/ 	.word	0x00000800


	//   ....[4]....
        /*017c*/ 	.word	0x00000860


	//   ....[5]....
        /*0180*/ 	.word	0x00000890


	//   ....[6]....
        /*0184*/ 	.word	0x00000d80


	//   ....[7]....
        /*0188*/ 	.word	0x00002eb0


	//----- nvinfo : EIATTR_CRS_STACK_SIZE
	.align		4
.L_59:
        /*018c*/ 	.byte	0x04, 0x1e
        /*018e*/ 	.short	(.L_61 - .L_60)
.L_60:
        /*0190*/ 	.word	0x00000000


	//----- nvinfo : EIATTR_CBANK_PARAM_SIZE
	.align		4
.L_61:
        /*0194*/ 	.byte	0x03, 0x19
        /*0196*/ 	.short	0x0080


	//----- nvinfo : EIATTR_PARAM_CBANK
	.align		4
        /*0198*/ 	.byte	0x04, 0x0a
        /*019a*/ 	.short	(.L_63 - .L_62)
	.align		4
.L_62:
        /*019c*/ 	.word	index@(.nv.constant0._Z23dv_attn_backward_kerneliiiiiiiiiiiPKlPKiPKfS4_S4_PfS5_S5_S2_S4_)
        /*01a0*/ 	.short	0x0380
        /*01a2*/ 	.short	0x0080


	//----- nvinfo : EIATTR_SW_WAR
	.align		4
.L_63:
        /*01a4*/ 	.byte	0x04, 0x36
        /*01a6*/ 	.short	(.L_65 - .L_64)
.L_64:
        /*01a8*/ 	.word	0x00000008
.L_65:


//--------------------- .nv.info._Z22dv_attn_forward_kerneliiiiiiiiiiiPKlPKiPKfS4_S4_PfPiS6_ --------------------------
	.section	.nv.info._Z22dv_attn_forward_kerneliiiiiiiiiiiPKlPKiPKfS4_S4_PfPiS6_,"",@"SHT_CUDA_INFO"
	.sectionflags	@""
	.align	4


	//----- nvinfo : EIATTR_CUDA_API_VERSION
	.align		4
        /*0000*/ 	.byte	0x04, 0x37
        /*0002*/ 	.short	(.L_67 - .L_66)
.L_66:
        /*0004*/ 	.word	0x00000082


	//----- nvinfo : EIATTR_KPARAM_INFO
	.align		4
.L_67:
        /*0008*/ 	.byte	0x04, 0x17
        /*000a*/ 	.short	(.L_69 - .L_68)
.L_68:
        /*000c*/ 	.word	0x00000000
        /*0010*/ 	.short	0x0012
        /*0012*/ 	.short	0x0068
        /*0014*/ 	.byte	0x00, 0xf5, 0x21, 0x00


	//----- nvinfo : EIATTR_KPARAM_INFO
	.align		4
.L_69:
        /*0018*/ 	.byte	0x04, 0x17
        /*001a*/ 	.short	(.L_71 - .L_70)
.L_70:
        /*001c*/ 	.word	0x00000000
        /*0020*/ 	.short	0x0011
        /*0022*/ 	.short	0x0060
        /*0024*/ 	.byte	0x00, 0xf5, 0x21, 0x00


	//----- nvinfo : EIATTR_KPARAM_INFO
	.align		4
.L_71:
        /*0028*/ 	.byte	0x04, 0x17
        /*002a*/ 	.short	(.L_73 - .L_72)
.L_72:
        /*002c*/ 	.word	0x00000000
        /*0030*/ 	.short	0x0010
        /*0032*/ 	.short	0x0058
        /*0034*/ 	.byte	0x00, 0xf5, 0x21, 0x00


	//----- nvinfo : EIATTR_KPARAM_INFO
	.align		4
.L_73:
        /*0038*/ 	.byte	0x04, 0x17
        /*003a*/ 	.short	(.L_75 - .L_74)
.L_74:
        /*003c*/ 	.word	0x00000000
        /*0040*/ 	.short	0x000f
        /*0042*/ 	.short	0x0050
        /*0044*/ 	.byte	0x00, 0xf5, 0x21, 0x00


	//----- nvinfo : EIATTR_KPARAM_INFO
	.align		4
.L_75:
        /*0048*/ 	.byte	0x04, 0x17
        /*004a*/ 	.short	(.L_77 - .L_76)
.L_76:
        /*004c*/ 	.word	0x00000000
        /*0050*/ 	.short	0x000e
        /*0052*/ 	.short	0x0048
        /*0054*/ 	.byte	0x00, 0xf5, 0x21, 0x00


	//----- nvinfo : EIATTR_KPARAM_INFO
	.align		4
.L_77:
        /*0058*/ 	.byte	0x04, 0x17
        /*005a*/ 	.short	(.L_79 - .L_78)
.L_78:
        /*005c*/ 	.word	0x00000000
        /*0060*/ 	.short	0x000d
        /*0062*/ 	.short	0x0040
        /*0064*/ 	.byte	0x00, 0xf5, 0x21, 0x00


	//----- nvinfo : EIATTR_KPARAM_INFO
	.align		4
.L_79:
        /*0068*/ 	.byte	0x04, 0x17
        /*006a*/ 	.short	(.L_81 - .L_80)
.L_80:
        /*006c*/ 	.word	0x00000000
        /*0070*/ 	.short	0x000c
        /*0072*/ 	.short	0x0038
        /*0074*/ 	.byte	0x00, 0xf5, 0x21, 0x00


	//----- nvinfo : EIATTR_KPARAM_INFO
	.align		4
.L_81:
        /*0078*/ 	.byte	0x04, 0x17
        /*007a*/ 	.short	(.L_83 - .L_82)
.L_82:
        /*007c*/ 	.word	0x00000000
        /*0080*/ 	.short	0x000b
        /*0082*/ 	.short	0x0030
        /*0084*/ 	.byte	0x00, 0xf5, 0x21, 0x00


	//----- nvinfo : EIATTR_KPARAM_INFO
	.align		4
.L_83:
        /*0088*/ 	.byte	0x04, 0x17
        /*008a*/ 	.short	(.L_85 - .L_84)
.L_84:
        /*008c*/ 	.word	0x00000000
        /*0090*/ 	.short	0x000a
        /*0092*/ 	.short	0x0028
        /*0094*/ 	.byte	0x00, 0xf0, 0x11, 0x00


	//----- nvinfo : EIATTR_KPARAM_INFO
	.align		4
.L_85:
        /*0098*/ 	.byte	0x04, 0x17
        /*009a*/ 	.short	(.L_87 - .L_86)
.L_86:
        /*009c*/ 	.word	0x00000000
        /*00a0*/ 	.short	0x0009
        /*00a2*/ 	.short	0x0024
        /*00a4*/ 	.byte	0x00, 0xf0, 0x11, 0x00


	//----- nvinfo : EIATTR_KPARAM_INFO
	.align		4
.L_87:
        /*00a8*/ 	.byte	0x04, 0x17
        /*00aa*/ 	.short	(.L_89 - .L_88)
.L_88:
        /*00ac*/ 	.word	0x00000000
        /*00b0*/ 	.short	0x0008
        /*00b2*/ 	.short	0x0020
        /*00b4*/ 	.byte	0x00, 0xf0, 0x11, 0x00


	//----- nvinfo : EIATTR_KPARAM_INFO
	.align		4
.L_89:
        /*00b8*/ 	.byte	0x04, 0x17
        /*00ba*/ 	.short	(.L_91 - .L_90)
.L_90:
        /*00bc*/ 	.word	0x00000000
        /*00c0*/ 	.short	0x0007
        /*00c2*/ 	.short	0x001c
        /*00c4*/ 	.byte	0x00, 0xf0, 0x11, 0x00


	//----- nvinfo : EIATTR_KPARAM_INFO
	.align		4
.L_91:
        /*00c8*/ 	.byte	0x04, 0x17
        /*00ca*/ 	.short	(.L_93 - .L_92)
.L_92:
        /*00cc*/ 	.word	0x00000000
        /*00d0*/ 	.short	0x0006
        /*00d2*/ 	.short	0x0018
        /*00d4*/ 	.byte	0x00, 0xf0, 0x11, 0x00


	//----- nvinfo : EIATTR_KPARAM_INFO
	.align		4
.L_93:
        /*00d8*/ 	.byte	0x04, 0x17
        /*00da*/ 	.short	(.L_95 - .L_94)
.L_94:
        /*00dc*/ 	.word	0x00000000
        /*00e0*/ 	.short	0x0005
        /*00e2*/ 	.short	0x0014
        /*00e4*/ 	.byte	0x00, 0xf0, 0x11, 0x00


	//----- nvinfo : EIATTR_KPARAM_INFO
	.align		4
.L_95:
        /*00e8*/ 	.byte	0x04, 0x17
        /*00ea*/ 	.short	(.L_97 - .L_96)
.L_96:
        /*00ec*/ 	.word	0x00000000
        /*00f0*/ 	.short	0x0004
        /*00f2*/ 	.short	0x0010
        /*00f4*/ 	.byte	0x00, 0xf0, 0x11, 0x00


	//----- nvinfo : EIATTR_KPARAM_INFO
	.align		4
.L_97:
        /*00f8*/ 	.byte	0x04, 0x17
        /*00fa*/ 	.short	(.L_99 - .L_98)
.L_98:
        /*00fc*/ 	.word	0x00000000
        /*0100*/ 	.short	0x0003
        /*0102*/ 	.short	0x000c
        /*0104*/ 	.byte	0x00, 0xf0, 0x11, 0x00


	//----- nvinfo : EIATTR_KPARAM_INFO
	.align		4
.L_99:
        /*0108*/ 	.byte	0x04, 0x17
        /*010a*/ 	.short	(.L_101 - .L_100)
.L_100:
        /*010c*/ 	.word	0x00000000
        /*0110*/ 	.short	0x0002
        /*0112*/ 	.short	0x0008
        /*0114*/ 	.byte	0x00, 0xf0, 0x11, 0x00


	//----- nvinfo : EIATTR_KPARAM_INFO
	.align		4
.L_101:
        /*0118*/ 	.byte	0x04, 0x17
        /*011a*/ 	.short	(.L_103 - .L_102)
.L_102:
        /*011c*/ 	.word	0x00000000
        /*0120*/ 	.short	0x0001
        /*0122*/ 	.short	0x0004
        /*0124*/ 	.byte	0x00, 0xf0, 0x11, 0x00


	//----- nvinfo : EIATTR_KPARAM_INFO
	.align		4
.L_103:
        /*0128*/ 	.byte	0x04, 0x17
        /*012a*/ 	.short	(.L_105 - .L_104)
.L_104:
        /*012c*/ 	.word	0x00000000
        /*0130*/ 	.short	0x0000
        /*0132*/ 	.short	0x0000
        /*0134*/ 	.byte	0x00, 0xf0, 0x11, 0x00


	//----- nvinfo : EIATTR_SPARSE_MMA_MASK
	.align		4
.L_105:
        /*0138*/ 	.byte	0x03, 0x50
        /*013a*/ 	.short	0x0000


	//----- nvinfo : EIATTR_MAXREG_COUNT
	.align		4
        /*013c*/ 	.byte	0x03, 0x1b
        /*013e*/ 	.short	0x00ff


	//----- nvinfo : EIATTR_MERCURY_ISA_VERSION
	.align		4
        /*0140*/ 	.byte	0x03, 0x5f
        /*0142*/ 	.short	0x0101


	//----- nvinfo : EIATTR_VRC_CTA_INIT_COUNT
	.align		4
        /*0144*/ 	.byte	0x02, 0x4a
	.zero		1
	.zero		1


	//----- nvinfo : EIATTR_EXIT_INSTR_OFFSETS
	.align		4
        /*0148*/ 	.byte	0x04, 0x1c
        /*014a*/ 	.short	(.L_107 - .L_106)


	//   ....[0]....
.L_106:
        /*014c*/ 	.word	0x00000080


	//   ....[1]....
        /*0150*/ 	.word	0x00000100


	//   ....[2]....
        /*0154*/ 	.word	0x000007c0


	//   ....[3]....
        /*0158*/ 	.word	0x00000840


	//   ....[4]....
        /*015c*/ 	.word	0x00000940


	//   ....[5]....
        /*0160*/ 	.word	0x00000a40


	//   ....[6]....
        /*0164*/ 	.word	0x00000e40


	//   ....[7]....
        /*0168*/ 	.word	0x00001940


	//----- nvinfo : EIATTR_CRS_STACK_SIZE
	.align		4
.L_107:
        /*016c*/ 	.byte	0x04, 0x1e
        /*016e*/ 	.short	(.L_109 - .L_108)
.L_108:
        /*0170*/ 	.word	0x00000000


	//----- nvinfo : EIATTR_CBANK_PARAM_SIZE
	.align		4
.L_109:
        /*0174*/ 	.byte	0x03, 0x19
        /*0176*/ 	.short	0x0070


	//----- nvinfo : EIATTR_PARAM_CBANK
	.align		4
        /*0178*/ 	.byte	0x04, 0x0a
        /*017a*/ 	.short	(.L_111 - .L_110)
	.align		4
.L_110:
        /*017c*/ 	.word	index@(.nv.constant0._Z22dv_attn_forward_kerneliiiiiiiiiiiPKlPKiPKfS4_S4_PfPiS6_)
        /*0180*/ 	.short	0x0380
        /*0182*/ 	.short	0x0070


	//----- nvinfo : EIATTR_SW_WAR
	.align		4
.L_111:
        /*0184*/ 	.byte	0x04, 0x36
        /*0186*/ 	.short	(.L_113 - .L_112)
.L_112:
        /*0188*/ 	.word	0x00000008
.L_113:


//--------------------- .nv.callgraph             --------------------------
	.section	.nv.callgraph,"",@"SHT_CUDA_CALLGRAPH"
	.align	4
	.sectionentsize	8
	.align		4
        /*0000*/ 	.word	0x00000000
	.align		4
        /*0004*/ 	.word	0xffffffff
	.align		4
        /*0008*/ 	.word	0x00000000
	.align		4
        /*000c*/ 	.word	0xfffffffe
	.align		4
        /*0010*/ 	.word	0x00000000
	.align		4
        /*0014*/ 	.word	0xfffffffd
	.align		4
        /*0018*/ 	.word	0x00000000
	.align		4
        /*001c*/ 	.word	0xfffffffc


//--------------------- .text._Z23dv_attn_backward_kerneliiiiiiiiiiiPKlPKiPKfS4_S4_PfS5_S5_S2_S4_ --------------------------
	.section	.text._Z23dv_attn_backward_kerneliiiiiiiiiiiPKlPKiPKfS4_S4_PfS5_S5_S2_S4_,"ax",@progbits
	.align	128
        .global         _Z23dv_attn_backward_kerneliiiiiiiiiiiPKlPKiPKfS4_S4_PfS5_S5_S2_S4_
        .type           _Z23dv_attn_backward_kerneliiiiiiiiiiiPKlPKiPKfS4_S4_PfS5_S5_S2_S4_,@function
        .size           _Z23dv_attn_backward_kerneliiiiiiiiiiiPKlPKiPKfS4_S4_PfS5_S5_S2_S4_,(.L_x_72 - _Z23dv_attn_backward_kerneliiiiiiiiiiiPKlPKiPKfS4_S4_PfS5_S5_S2_S4_)
        .other          _Z23dv_attn_backward_kerneliiiiiiiiiiiPKlPKiPKfS4_S4_PfS5_S5_S2_S4_,@"STO_CUDA_ENTRY STV_DEFAULT"
_Z23dv_attn_backward_kerneliiiiiiiiiiiPKlPKiPKfS4_S4_PfS5_S5_S2_S4_:
.text._Z23dv_attn_backward_kerneliiiiiiiiiiiPKlPKiPKfS4_S4_PfS5_S5_S2_S4_:
[----:B------:R-:W-:Y:S01]  /*0000*/  LDC R1, c[0x0][0x37c] ;  /* 0x0000df00ff017b82 */ /* 0x000fe20000000800 */
[----:B------:R-:W0:Y:S07]  /*0010*/  S2R R8, SR_TID.X ;  /* 0x0000000000087919 */ /* 0x000e2e0000002100 */
[----:B------:R-:W0:Y:S08]  /*0020*/  S2UR UR4, SR_CTAID.X ;  /* 0x00000000000479c3 */ /* 0x000e300000002500 */
[----:B------:R-:W0:Y:S08]  /*0030*/  LDC R3, c[0x0][0x360] ;  /* 0x0000d800ff037b82 */ /* 0x000e300000000800 */
[----:B------:R-:W1:Y:S01]  /*0040*/  LDC.64 R4, c[0x0][0x380] ;  /* 0x0000e000ff047b82 */ /* 0x000e620000000a00 */
[----:B0-----:R-:W-:-:S02]  /*0050*/  IMAD R8, R3, UR4, R8 ;  /* 0x0000000403087c24 */ /* 0x001fc4000f8e0208 */
[----:B-1----:R-:W-:-:S05]  /*0060*/  IMAD R3, R5, R4, RZ ;  /* 0x0000000405037224 */ /* 0x002fca00078e02ff */
[----:B------:R-:W-:-:S13]  /*0070*/  ISETP.GE.AND P0, PT, R8, R3, PT ;  /* 0x000000030800720c */ /* 0x000fda0003f06270 */
[----:B------:R-:W-:Y:S05]  /*0080*/  @P0 EXIT ;  /* 0x000000000000094d */ /* 0x000fea0003800000 */
[----:B------:R-:W0:Y:S01]  /*0090*/  LDC R10, c[0x0][0x388] ;  /* 0x0000e200ff0a7b82 */ /* 0x000e220000000800 */
[----:B------:R-:W1:Y:S02]  /*00a0*/  LDCU UR4, c[0x0][0x3a0] ;  /* 0x00007400ff0477ac */ /* 0x000e640008000800 */
[----:B-1----:R-:W-:-:S04]  /*00b0*/  MOV R0, UR4 ;  /* 0x0000000400007c02 */ /* 0x002fc80008000f00 */
[----:B------:R-:W-:Y:S02]  /*00c0*/  ISETP.GE.AND P0, PT, R0, 0x1, PT ;  /* 0x000000010000780c */ /* 0x000fe40003f06270 */
[----:B0-----:R-:W-:-:S04]  /*00d0*/  IABS R9, R10 ;  /* 0x0000000a00097213 */ /* 0x001fc80000000000 */
[----:B------:R-:W0:Y:S08]  /*00e0*/  I2F.RP R2, R9 ;  /* 0x0000000900027306 */ /* 0x000e300000209400 */
[----:B0-----:R-:W0:Y:S01]  /*00f0*/  MUFU.RCP R2, R2 ;  /* 0x0000000200027308 */ /* 0x001e220000001000 */
[----:B------:R-:W-:Y:S05]  /*0100*/  @!P0 EXIT ;  /* 0x000000000000894d */ /* 0x000fea0003800000 */
[----:B------:R-:W1:Y:S01]  /*0110*/  LDC.64 R6, c[0x0][0x3b0] ;  /* 0x0000ec00ff067b82 */ /* 0x000e620000000a00 */
[----:B------:R-:W1:Y:S01]  /*0120*/  LDCU.64 UR8, c[0x0][0x358] ;  /* 0x00006b00ff0877ac */ /* 0x000e620008000a00 */
[----:B0-----:R-:W-:-:S04]  /*0130*/  IADD3 R2, PT, PT, R2, 0xffffffe, RZ ;  /* 0x0ffffffe02027810 */ /* 0x001fc80007ffe0ff */
[----:B------:R0:W2:Y:S01]  /*0140*/  F2I.FTZ.U32.TRUNC.NTZ R3, R2 ;  /* 0x0000000200037305 */ /* 0x0000a2000021f000 */
[----:B-1----:R-:W3:Y:S01]  /*0150*/  LDG.E.64 R6, desc[UR8][R6.64] ;  /* 0x0000000806067981 */ /* 0x002ee2000c1e1b00 */
[----:B0-----:R-:W-:Y:S01]  /*0160*/  HFMA2 R2, -RZ, RZ, 0, 0 ;  /* 0x00000000ff027431 */ /* 0x001fe200000001ff */
[----:B--2---:R-:W-:Y:S01]  /*0170*/  IADD3 R4, PT, PT, RZ, -R3, RZ ;  /* 0x80000003ff047210 */ /* 0x004fe20007ffe0ff */
[----:B------:R-:W-:Y:S01]  /*0180*/  BSSY.RECONVERGENT B0, `(.L_x_0) ;  /* 0x0000066000007945 */ /* 0x000fe20003800200 */
[----:B------:R-:W-:-:S03]  /*0190*/  IABS R13, R8 ;  /* 0x00000008000d7213 */ /* 0x000fc60000000000 */
[----:B------:R-:W-:Y:S01]  /*01a0*/  IMAD R11, R4, R9, RZ ;  /* 0x00000009040b7224 */ /* 0x000fe200078e02ff */
[----:B------:R-:W-:-:S03]  /*01b0*/  IABS R4, R5 ;  /* 0x0000000500047213 */ /* 0x000fc60000000000 */
[----:B------:R-:W-:-:S06]  /*01c0*/  IMAD.HI.U32 R3, R3, R11, R2 ;  /* 0x0000000b03037227 */ /* 0x000fcc00078e0002 */
[----:B------:R-:W-:-:S05]  /*01d0*/  IMAD.HI.U32 R15, R3, R4, RZ ;  /* 0x00000004030f7227 */ /* 0x000fca00078e00ff */
[----:B------:R-:W-:-:S05]  /*01e0*/  IADD3 R3, PT, PT, -R15, RZ, RZ ;  /* 0x000000ff0f037210 */ /* 0x000fca0007ffe1ff */
[----:B------:R-:W-:-:S05]  /*01f0*/  IMAD R2, R9, R3, R4 ;  /* 0x0000000309027224 */ /* 0x000fca00078e0204 */
[----:B------:R-:W-:-:S13]  /*0200*/  ISETP.GT.U32.AND P1, PT, R9, R2, PT ;  /* 0x000000020900720c */ /* 0x000fda0003f24070 */
[-C--:B------:R-:W-:Y:S02]  /*0210*/  @!P1 IADD3 R2, PT, PT, R2, -R9.reuse, RZ ;  /* 0x8000000902029210 */ /* 0x080fe40007ffe0ff */
[----:B------:R-:W-:Y:S02]  /*0220*/  @!P1 IADD3 R15, PT, PT, R15, 0x1, RZ ;  /* 0x000000010f0f9810 */ /* 0x000fe40007ffe0ff */
[----:B------:R-:W-:Y:S02]  /*0230*/  ISETP.GE.U32.AND P0, PT, R2, R9, PT ;  /* 0x000000090200720c */ /* 0x000fe40003f06070 */
[----:B------:R-:W-:Y:S01]  /*0240*/  LOP3.LUT R2, R5, R10, RZ, 0x3c, !PT ;  /* 0x0000000a05027212 */ /* 0x000fe200078e3cff */
[----:B------:R-:W0:Y:S01]  /*0250*/  LDC R9, c[0x0][0x38c] ;  /* 0x0000e300ff097b82 */ /* 0x000e220000000800 */
[----:B------:R-:W-:Y:S02]  /*0260*/  ISETP.NE.AND P1, PT, R10, RZ, PT ;  /* 0x000000ff0a00720c */ /* 0x000fe40003f25270 */
[----:B------:R-:W-:-:S07]  /*0270*/  ISETP.GE.AND P2, PT, R2, RZ, PT ;  /* 0x000000ff0200720c */ /* 0x000fce0003f46270 */
[----:B------:R-:W-:-:S06]  /*0280*/  @P0 IADD3 R15, PT, PT, R15, 0x1, RZ ;  /* 0x000000010f0f0810 */ /* 0x000fcc0007ffe0ff */
[----:B------:R-:W-:Y:S02]  /*0290*/  @!P2 IADD3 R15, PT, PT, -R15, RZ, RZ ;  /* 0x000000ff0f0fa210 */ /* 0x000fe40007ffe1ff */
[----:B------:R-:W-:-:S04]  /*02a0*/  @!P1 LOP3.LUT R15, RZ, R10, RZ, 0x33, !PT ;  /* 0x0000000aff0f9212 */ /* 0x000fc800078e33ff */
[-C--:B------:R-:W-:Y:S02]  /*02b0*/  IABS R17, R15.reuse ;  /* 0x0000000f00117213 */ /* 0x080fe40000000000 */
[----:B------:R-:W-:Y:S02]  /*02c0*/  IABS R14, R15 ;  /* 0x0000000f000e7213 */ /* 0x000fe40000000000 */
[----:B------:R-:W1:Y:S08]  /*02d0*/  I2F.RP R10, R17 ;  /* 0x00000011000a7306 */ /* 0x000e700000209400 */
[----:B-1----:R-:W1:Y:S02]  /*02e0*/  MUFU.RCP R10, R10 ;  /* 0x0000000a000a7308 */ /* 0x002e640000001000 */
[----:B-1----:R-:W-:-:S02]  /*02f0*/  IADD3 R2, PT, PT, R10, 0xffffffe, RZ ;  /* 0x0ffffffe0a027810 */ /* 0x002fc40007ffe0ff */
[----:B0-----:R-:W-:-:S04]  /*0300*/  IABS R10, R9 ;  /* 0x00000009000a7213 */ /* 0x001fc80000000000 */
[----:B------:R0:W1:Y:S02]  /*0310*/  F2I.FTZ.U32.TRUNC.NTZ R3, R2 ;  /* 0x0000000200037305 */ /* 0x000064000021f000 */
[----:B0-----:R-:W-:Y:S02]  /*0320*/  MOV R2, RZ ;  /* 0x000000ff00027202 */ /* 0x001fe40000000f00 */
[----:B-1----:R-:W-:-:S05]  /*0330*/  IADD3 R12, PT, PT, RZ, -R3, RZ ;  /* 0x80000003ff0c7210 */ /* 0x002fca0007ffe0ff */
[----:B------:R-:W-:-:S04]  /*0340*/  IMAD R11, R12, R17, RZ ;  /* 0x000000110c0b7224 */ /* 0x000fc800078e02ff */
[----:B------:R-:W-:Y:S01]  /*0350*/  IMAD.HI.U32 R12, R3, R11, R2 ;  /* 0x0000000b030c7227 */ /* 0x000fe200078e0002 */
[----:B------:R-:W-:-:S03]  /*0360*/  IADD3 R2, PT, PT, RZ, -R14, RZ ;  /* 0x8000000eff027210 */ /* 0x000fc60007ffe0ff */
[----:B------:R-:W-:Y:S02]  /*0370*/  IMAD.MOV.U32 R11, RZ, RZ, R13 ;  /* 0x000000ffff0b7224 */ /* 0x000fe400078e000d */
[----:B------:R-:W0:Y:S02]  /*0380*/  I2F.RP R13, R10 ;  /* 0x0000000a000d7306 */ /* 0x000e240000209400 */
[----:B------:R-:W-:-:S04]  /*0390*/  IMAD.HI.U32 R3, R12, R11, RZ ;  /* 0x0000000b0c037227 */ /* 0x000fc800078e00ff */
[----:B------:R-:W-:Y:S02]  /*03a0*/  IMAD R12, R3, R2, R11 ;  /* 0x00000002030c7224 */ /* 0x000fe400078e020b */
[----:B------:R-:W1:Y:S03]  /*03b0*/  I2F.RP R2, R4 ;  /* 0x0000000400027306 */ /* 0x000e660000209400 */
[----:B------:R-:W-:-:S05]  /*03c0*/  ISETP.GT.U32.AND P1, PT, R17, R12, PT ;  /* 0x0000000c1100720c */ /* 0x000fca0003f24070 */
[----:B0-----:R-:W0:Y:S08]  /*03d0*/  MUFU.RCP R13, R13 ;  /* 0x0000000d000d7308 */ /* 0x001e300000001000 */
[----:B------:R-:W-:Y:S01]  /*03e0*/  @!P1 IADD3 R12, PT, PT, R12, -R17, RZ ;  /* 0x800000110c0c9210 */ /* 0x000fe20007ffe0ff */
[----:B-1----:R-:W1:Y:S01]  /*03f0*/  MUFU.RCP R2, R2 ;  /* 0x0000000200027308 */ /* 0x002e620000001000 */
[----:B------:R-:W-:-:S02]  /*0400*/  @!P1 IADD3 R3, PT, PT, R3, 0x1, RZ ;  /* 0x0000000103039810 */ /* 0x000fc40007ffe0ff */
[----:B------:R-:W-:Y:S02]  /*0410*/  ISETP.GE.U32.AND P0, PT, R12, R17, PT ;  /* 0x000000110c00720c */ /* 0x000fe40003f06070 */
[----:B------:R-:W-:Y:S02]  /*0420*/  LOP3.LUT R12, R8, R15, RZ, 0x3c, !PT ;  /* 0x0000000f080c7212 */ /* 0x000fe400078e3cff */
[----:B------:R-:W-:Y:S02]  /*0430*/  ISETP.NE.AND P1, PT, R15, RZ, PT ;  /* 0x000000ff0f00720c */ /* 0x000fe40003f25270 */
[----:B0-----:R-:W-:Y:S02]  /*0440*/  IADD3 R16, PT, PT, R13, 0xffffffe, RZ ;  /* 0x0ffffffe0d107810 */ /* 0x001fe40007ffe0ff */
[----:B------:R-:W-:Y:S02]  /*0450*/  ISETP.GE.AND P2, PT, R12, RZ, PT ;  /* 0x000000ff0c00720c */ /* 0x000fe40003f46270 */
[----:B------:R0:W2:Y:S03]  /*0460*/  F2I.FTZ.U32.TRUNC.NTZ R17, R16 ;  /* 0x0000001000117305 */ /* 0x0000a6000021f000 */
[----:B------:R-:W-:-:S02]  /*0470*/  @P0 IADD3 R3, PT, PT, R3, 0x1, RZ ;  /* 0x0000000103030810 */ /* 0x000fc40007ffe0ff */
[----:B-1----:R-:W-:Y:S01]  /*0480*/  IADD3 R12, PT, PT, R2, 0xffffffe, RZ ;  /* 0x0ffffffe020c7810 */ /* 0x002fe20007ffe0ff */
[----:B0-----:R-:W-:-:S03]  /*0490*/  HFMA2 R16, -RZ, RZ, 0, 0 ;  /* 0x00000000ff107431 */ /* 0x001fc600000001ff */
[----:B------:R0:W1:Y:S02]  /*04a0*/  F2I.FTZ.U32.TRUNC.NTZ R13, R12 ;  /* 0x0000000c000d7305 */ /* 0x000064000021f000 */
[----:B------:R-:W-:Y:S02]  /*04b0*/  @!P2 IADD3 R3, PT, PT, -R3, RZ, RZ ;  /* 0x000000ff0303a210 */ /* 0x000fe40007ffe1ff */
[----:B------:R-:W-:Y:S02]  /*04c0*/  @!P1 LOP3.LUT R3, RZ, R15, RZ, 0x33, !PT ;  /* 0x0000000fff039212 */ /* 0x000fe400078e33ff */
[----:B--2---:R-:W-:Y:S02]  /*04d0*/  IADD3 R19, PT, PT, RZ, -R17, RZ ;  /* 0x80000011ff137210 */ /* 0x004fe40007ffe0ff */
[----:B------:R-:W-:Y:S02]  /*04e0*/  IADD3 R2, PT, PT, -R3, RZ, RZ ;  /* 0x000000ff03027210 */ /* 0x000fe40007ffe1ff */
[----:B0-----:R-:W-:-:S02]  /*04f0*/  MOV R12, RZ ;  /* 0x000000ff000c7202 */ /* 0x001fc40000000f00 */
[----:B------:R-:W-:Y:S01]  /*0500*/  ISETP.NE.AND P2, PT, R9, RZ, PT ;  /* 0x000000ff0900720c */ /* 0x000fe20003f45270 */
[----:B------:R-:W-:Y:S02]  /*0510*/  IMAD R2, R15, R2, R8 ;  /* 0x000000020f027224 */ /* 0x000fe400078e0208 */
[----:B------:R-:W-:-:S03]  /*0520*/  IMAD R15, R19, R10, RZ ;  /* 0x0000000a130f7224 */ /* 0x000fc600078e02ff */
[----:B------:R-:W-:Y:S01]  /*0530*/  IABS R29, R2 ;  /* 0x00000002001d7213 */ /* 0x000fe20000000000 */
[----:B------:R-:W-:Y:S01]  /*0540*/  IMAD.HI.U32 R16, R17, R15, R16 ;  /* 0x0000000f11107227 */ /* 0x000fe200078e0010 */
[----:B------:R-:W-:-:S03]  /*0550*/  ISETP.GE.AND P4, PT, R2, RZ, PT ;  /* 0x000000ff0200720c */ /* 0x000fc60003f86270 */
[----:B-1----:R-:W-:Y:S02]  /*0560*/  IMAD.MOV R15, RZ, RZ, -R13 ;  /* 0x000000ffff0f7224 */ /* 0x002fe400078e0a0d */
[----:B------:R-:W-:-:S04]  /*0570*/  IMAD.HI.U32 R16, R16, R29, RZ ;  /* 0x0000001d10107227 */ /* 0x000fc800078e00ff */
[----:B------:R-:W-:Y:S01]  /*0580*/  IMAD R15, R15, R4, RZ ;  /* 0x000000040f0f7224 */ /* 0x000fe200078e02ff */
[----:B------:R-:W-:-:S03]  /*0590*/  IADD3 R16, PT, PT, -R16, RZ, RZ ;  /* 0x000000ff10107210 */ /* 0x000fc60007ffe1ff */
[----:B------:R-:W-:-:S04]  /*05a0*/  IMAD.HI.U32 R12, R13, R15, R12 ;  /* 0x0000000f0d0c7227 */ /* 0x000fc800078e000c */
[----:B------:R-:W-:Y:S02]  /*05b0*/  IMAD R29, R10, R16, R29 ;  /* 0x000000100a1d7224 */ /* 0x000fe400078e021d */
[----:B------:R-:W-:-:S03]  /*05c0*/  IMAD.HI.U32 R28, R12, R11, RZ ;  /* 0x0000000b0c1c7227 */ /* 0x000fc600078e00ff */
[----:B------:R-:W-:Y:S02]  /*05d0*/  ISETP.GT.U32.AND P0, PT, R10, R29, PT ;  /* 0x0000001d0a00720c */ /* 0x000fe40003f04070 */
[----:B------:R-:W-:-:S05]  /*05e0*/  IADD3 R12, PT, PT, -R28, RZ, RZ ;  /* 0x000000ff1c0c7210 */ /* 0x000fca0007ffe1ff */
[----:B------:R-:W-:-:S06]  /*05f0*/  IMAD R11, R4, R12, R11 ;  /* 0x0000000c040b7224 */ /* 0x000fcc00078e020b */
[----:B------:R-:W-:Y:S02]  /*0600*/  @!P0 IADD3 R29, PT, PT, R29, -R10, RZ ;  /* 0x8000000a1d1d8210 */ /* 0x000fe40007ffe0ff */
[----:B------:R-:W-:Y:S02]  /*0610*/  ISETP.GT.U32.AND P0, PT, R4, R11, PT ;  /* 0x0000000b0400720c */ /* 0x000fe40003f04070 */
[----:B------:R-:W-:-:S11]  /*0620*/  ISETP.GT.U32.AND P1, PT, R10, R29, PT ;  /* 0x0000001d0a00720c */ /* 0x000fd60003f24070 */
[----:B------:R-:W-:Y:S02]  /*0630*/  @!P0 IADD3 R11, PT, PT, R11, -R4, RZ ;  /* 0x800000040b0b8210 */ /* 0x000fe40007ffe0ff */
[----:B------:R-:W-:Y:S02]  /*0640*/  @!P1 IADD3 R29, PT, PT, R29, -R10, RZ ;  /* 0x8000000a1d1d9210 */ /* 0x000fe40007ffe0ff */
[----:B------:R-:W-:Y:S02]  /*0650*/  @!P0 IADD3 R28, PT, PT, R28, 0x1, RZ ;  /* 0x000000011c1c8810 */ /* 0x000fe40007ffe0ff */
[----:B------:R-:W-:Y:S02]  /*0660*/  @!P4 IADD3 R29, PT, PT, -R29, RZ, RZ ;  /* 0x000000ff1d1dc210 */ /* 0x000fe40007ffe1ff */
[----:B------:R-:W-:Y:S02]  /*0670*/  @!P2 LOP3.LUT R29, RZ, R9, RZ, 0x33, !PT ;  /* 0x00000009ff1da212 */ /* 0x000fe400078e33ff */
[----:B------:R-:W-:-:S02]  /*0680*/  ISETP.GE.U32.AND P3, PT, R11, R4, PT ;  /* 0x000000040b00720c */ /* 0x000fc40003f66070 */
[----:B------:R-:W-:Y:S02]  /*0690*/  SHF.R.S32.HI R9, RZ, 0x1f, R29 ;  /* 0x0000001fff097819 */ /* 0x000fe4000001141d */
[----:B------:R-:W-:Y:S02]  /*06a0*/  LOP3.LUT R4, R8, R5, RZ, 0x3c, !PT ;  /* 0x0000000508047212 */ /* 0x000fe400078e3cff */
[----:B------:R-:W-:Y:S02]  /*06b0*/  ISETP.NE.AND P2, PT, R5, RZ, PT ;  /* 0x000000ff0500720c */ /* 0x000fe40003f45270 */
[----:B------:R-:W-:-:S05]  /*06c0*/  ISETP.GE.AND P1, PT, R4, RZ, PT ;  /* 0x000000ff0400720c */ /* 0x000fca0003f26270 */
[----:B------:R-:W-:-:S08]  /*06d0*/  @P3 IADD3 R28, PT, PT, R28, 0x1, RZ ;  /* 0x000000011c1c3810 */ /* 0x000fd00007ffe0ff */
[----:B------:R-:W-:Y:S02]  /*06e0*/  @!P1 IADD3 R28, PT, PT, -R28, RZ, RZ ;  /* 0x000000ff1c1c9210 */ /* 0x000fe40007ffe1ff */
[----:B------:R-:W-:Y:S02]  /*06f0*/  @!P2 LOP3.LUT R28, RZ, R5, RZ, 0x33, !PT ;  /* 0x00000005ff1ca212 */ /* 0x000fe400078e33ff */
[----:B---3--:R-:W-:-:S04]  /*0700*/  ISETP.GT.U32.AND P0, PT, R6, R29, PT ;  /* 0x0000001d0600720c */ /* 0x008fc80003f04070 */
[----:B------:R-:W-:Y:S01]  /*0710*/  ISETP.GT.AND.EX P0, PT, R7, R9, PT, P0 ;  /* 0x000000090700720c */ /* 0x000fe20003f04300 */
[----:B------:R-:W-:-:S12]  /*0720*/  IMAD.MOV.U32 R7, RZ, RZ, RZ ;  /* 0x000000ffff077224 */ /* 0x000fd800078e00ff */
[----:B------:R-:W-:Y:S05]  /*0730*/  @P0 BRA `(.L_x_1) ;  /* 0x0000000000280947 */ /* 0x000fea0003800000 */
[----:B------:R-:W0:Y:S08]  /*0740*/  LDC R0, c[0x0][0x3a0] ;  /* 0x0000e800ff007b82 */ /* 0x000e300000000800 */
[----:B------:R-:W1:Y:S02]  /*0750*/  LDC.64 R10, c[0x0][0x3b0] ;  /* 0x0000ec00ff0a7b82 */ /* 0x000e640000000a00 */
.L_x_2:
[----:B------:R-:W-:-:S04]  /*0760*/  IADD3 R7, PT, PT, R7, 0x1, RZ ;  /* 0x0000000107077810 */ /* 0x000fc80007ffe0ff */
[----:B0-----:R-:W-:-:S13]  /*0770*/  ISETP.NE.AND P0, PT, R7, R0, PT ;  /* 0x000000000700720c */ /* 0x001fda0003f05270 */
[----:B------:R-:W-:Y:S05]  /*0780*/  @!P0 EXIT ;  /* 0x000000000000894d */ /* 0x000fea0003800000 */
[----:B-1----:R-:W-:-:S06]  /*0790*/  IMAD.WIDE.U32 R4, R7, 0x8, R10 ;  /* 0x0000000807047825 */ /* 0x002fcc00078e000a */
[----:B------:R-:W2:Y:S02]  /*07a0*/  LDG.E.64 R4, desc[UR8][R4.64] ;  /* 0x0000000804047981 */ /* 0x000ea4000c1e1b00 */
[----:B--2---:R-:W-:-:S04]  /*07b0*/  ISETP.GT.U32.AND P0, PT, R4, R29, PT ;  /* 0x0000001d0400720c */ /* 0x004fc80003f04070 */
[----:B------:R-:W-:-:S13]  /*07c0*/  ISETP.GT.AND.EX P0, PT, R5, R9, PT, P0 ;  /* 0x000000090500720c */ /* 0x000fda0003f04300 */
[----:B------:R-:W-:Y:S05]  /*07d0*/  @!P0 BRA `(.L_x_2) ;  /* 0xfffffffc00e08947 */ /* 0x000fea000383ffff */
.L_x_1:
[----:B------:R-:W-:Y:S05]  /*07e0*/  BSYNC.RECONVERGENT B0 ;  /* 0x0000000000007941 */ /* 0x000fea0003800200 */
.L_x_0:
[----:B------:R-:W-:-:S13]  /*07f0*/  ISETP.NE.AND P0, PT, R7, R0, PT ;  /* 0x000000000700720c */ /* 0x000fda0003f05270 */
[----:B------:R-:W-:Y:S05]  /*0800*/  @!P0 EXIT ;  /* 0x000000000000894d */ /* 0x000fea0003800000 */
[----:B------:R-:W0:Y:S01]  /*0810*/  LDC.64 R12, c[0x0][0x3b8] ;  /* 0x0000ee00ff0c7b82 */ /* 0x000e220000000a00 */
[----:B------:R-:W-:-:S04]  /*0820*/  IMAD R5, R8, 0x3, RZ ;  /* 0x0000000308057824 */ /* 0x000fc800078e02ff */
[----:B0-----:R-:W-:-:S05]  /*0830*/  IMAD.WIDE R12, R5, 0x4, R12 ;  /* 0x00000004050c7825 */ /* 0x001fca00078e020c */
[----:B------:R-:W2:Y:S02]  /*0840*/  LDG.E R11, desc[UR8][R12.64] ;  /* 0x000000080c0b7981 */ /* 0x000ea4000c1e1900 */
[----:B--2---:R-:W-:-:S13]  /*0850*/  ISETP.NE.AND P0, PT, R11, -0x1, PT ;  /* 0xffffffff0b00780c */ /* 0x004fda0003f05270 */
[----:B------:R-:W-:Y:S05]  /*0860*/  @!P0 EXIT ;  /* 0x000000000000894d */ /* 0x000fea0003800000 */
[----:B------:R-:W0:Y:S02]  /*0870*/  LDC R4, c[0x0][0x3a4] ;  /* 0x0000e900ff047b82 */ /* 0x000e240000000800 */
[----:B0-----:R-:W-:-:S13]  /*0880*/  ISETP.GE.AND P0, PT, R4, 0x1, PT ;  /* 0x000000010400780c */ /* 0x001fda0003f06270 */
[----:B------:R-:W-:Y:S05]  /*0890*/  @!P0 EXIT ;  /* 0x000000000000894d */ /* 0x000fea0003800000 */
[----:B------:R-:W2:Y:S01]  /*08a0*/  LDG.E R9, desc[UR8][R12.64+0x8] ;  /* 0x000008080c097981 */ /* 0x000ea2000c1e1900 */
[----:B------:R-:W0:Y:S03]  /*08b0*/  LDC R19, c[0x0][0x388] ;  /* 0x0000e200ff137b82 */ /* 0x000e260000000800 */
[----:B------:R1:W3:Y:S01]  /*08c0*/  LDG.E R5, desc[UR8][R12.64+0x4] ;  /* 0x000004080c057981 */ /* 0x0002e2000c1e1900 */
[----:B------:R-:W-:Y:S01]  /*08d0*/  IABS R20, R3 ;  /* 0x0000000300147213 */ /* 0x000fe20000000000 */
[----:B------:R-:W4:Y:S01]  /*08e0*/  LDCU UR6, c[0x0][0x394] ;  /* 0x00007280ff0677ac */ /* 0x000f220008000800 */
[----:B------:R-:W-:Y:S02]  /*08f0*/  ISETP.GE.AND P2, PT, R3, RZ, PT ;  /* 0x000000ff0300720c */ /* 0x000fe40003f46270 */
[----:B------:R-:W5:Y:S01]  /*0900*/  LDC R6, c[0x0][0x38c] ;  /* 0x0000e300ff067b82 */ /* 0x000f620000000800 */
[----:B------:R-:W4:Y:S01]  /*0910*/  LDCU.64 UR4, c[0x0][0x398] ;  /* 0x00007300ff0477ac */ /* 0x000f220008000a00 */
[----:B------:R-:W3:Y:S01]  /*0920*/  LDCU UR7, c[0x0][0x3a8] ;  /* 0x00007500ff0777ac */ /* 0x000ee20008000800 */
[----:B0-----:R-:W-:-:S02]  /*0930*/  IABS R8, R19 ;  /* 0x0000001300087213 */ /* 0x001fc40000000000 */
[----:B------:R-:W-:Y:S01]  /*0940*/  ISETP.NE.AND P4, PT, R19, RZ, PT ;  /* 0x000000ff1300720c */ /* 0x000fe20003f85270 */
[----:B----4-:R-:W-:Y:S01]  /*0950*/  UIMAD UR4, UR4, UR6, URZ ;  /* 0x00000006040472a4 */ /* 0x010fe2000f8e02ff */
[----:B------:R-:W0:Y:S01]  /*0960*/  I2F.RP R16, R8 ;  /* 0x0000000800107306 */ /* 0x000e220000209400 */
[----:B-----5:R-:W-:-:S07]  /*0970*/  IABS R10, R6 ;  /* 0x00000006000a7213 */ /* 0x020fce0000000000 */
[----:B------:R-:W4:Y:S08]  /*0980*/  I2F.RP R18, R10 ;  /* 0x0000000a00127306 */ /* 0x000f300000209400 */
[----:B0-----:R-:W0:Y:S08]  /*0990*/  MUFU.RCP R16, R16 ;  /* 0x0000001000107308 */ /* 0x001e300000001000 */
[----:B----4-:R-:W1:Y:S01]  /*09a0*/  MUFU.RCP R18, R18 ;  /* 0x0000001200127308 */ /* 0x010e620000001000 */
[----:B0-----:R-:W-:-:S02]  /*09b0*/  IADD3 R14, PT, PT, R16, 0xffffffe, RZ ;  /* 0x0ffffffe100e7810 */ /* 0x001fc40007ffe0ff */
[----:B------:R-:W-:-:S05]  /*09c0*/  IABS R16, R2 ;  /* 0x0000000200107213 */ /* 0x000fca0000000000 */
[----:B------:R0:W4:Y:S01]  /*09d0*/  F2I.FTZ.U32.TRUNC.NTZ R15, R14 ;  /* 0x0000000e000f7305 */ /* 0x000122000021f000 */
[----:B------:R-:W-:Y:S02]  /*09e0*/  LOP3.LUT R2, R2, R6, RZ, 0x3c, !PT ;  /* 0x0000000602027212 */ /* 0x000fe400078e3cff */
[----:B-1----:R-:W-:Y:S01]  /*09f0*/  IADD3 R13, PT, PT, R18, 0xffffffe, RZ ;  /* 0x0ffffffe120d7810 */ /* 0x002fe20007ffe0ff */
[----:B0-----:R-:W-:-:S05]  /*0a00*/  HFMA2 R14, -RZ, RZ, 0, 0 ;  /* 0x00000000ff0e7431 */ /* 0x001fca00000001ff */
[----:B------:R-:W0:Y:S01]  /*0a10*/  F2I.FTZ.U32.TRUNC.NTZ R13, R13 ;  /* 0x0000000d000d7305 */ /* 0x000e22000021f000 */
[----:B----4-:R-:W-:-:S05]  /*0a20*/  IADD3 R17, PT, PT, RZ, -R15, RZ ;  /* 0x8000000fff117210 */ /* 0x010fca0007ffe0ff */
[----:B------:R-:W-:-:S04]  /*0a30*/  IMAD R17, R17, R8, RZ ;  /* 0x0000000811117224 */ /* 0x000fc800078e02ff */
[----:B------:R-:W-:Y:S01]  /*0a40*/  IMAD.HI.U32 R12, R15, R17, R14 ;  /* 0x000000110f0c7227 */ /* 0x000fe200078e000e */
[----:B------:R-:W-:Y:S02]  /*0a50*/  MOV R15, R20 ;  /* 0x00000014000f7202 */ /* 0x000fe40000000f00 */
[----:B0-----:R-:W-:-:S03]  /*0a60*/  IADD3 R21, PT, PT, RZ, -R13, RZ ;  /* 0x8000000dff157210 */ /* 0x001fc60007ffe0ff */
[----:B------:R-:W-:-:S04]  /*0a70*/  IMAD.HI.U32 R14, R12, R15, RZ ;  /* 0x0000000f0c0e7227 */ /* 0x000fc800078e00ff */
[----:B------:R-:W-:Y:S01]  /*0a80*/  HFMA2 R12, -RZ, RZ, 0, 0 ;  /* 0x00000000ff0c7431 */ /* 0x000fe200000001ff */
[----:B------:R-:W-:Y:S01]  /*0a90*/  MOV R17, R21 ;  /* 0x0000001500117202 */ /* 0x000fe20000000f00 */
[----:B------:R-:W-:Y:S01]  /*0aa0*/  IMAD.MOV R14, RZ, RZ, -R14 ;  /* 0x000000ffff0e7224 */ /* 0x000fe200078e0a0e */
[----:B------:R-:W0:Y:S03]  /*0ab0*/  LDC R21, c[0x0][0x390] ;  /* 0x0000e400ff157b82 */ /* 0x000e260000000800 */
[----:B------:R-:W-:-:S04]  /*0ac0*/  IMAD R17, R17, R10, RZ ;  /* 0x0000000a11117224 */ /* 0x000fc800078e02ff */
[----:B------:R-:W-:Y:S01]  /*0ad0*/  IMAD.HI.U32 R17, R13, R17, R12 ;  /* 0x000000110d117227 */ /* 0x000fe200078e000c */
[----:B------:R-:W-:-:S03]  /*0ae0*/  MOV R12, R16 ;  /* 0x00000010000c7202 */ /* 0x000fc60000000f00 */
[C---:B------:R-:W-:Y:S02]  /*0af0*/  IMAD R13, R8.reuse, R14, R15 ;  /* 0x0000000e080d7224 */ /* 0x040fe400078e020f */
[----:B------:R-:W-:Y:S02]  /*0b00*/  IMAD.HI.U32 R18, R17, R12, RZ ;  /* 0x0000000c11127227 */ /* 0x000fe400078e00ff */
[----:B------:R-:W1:Y:S01]  /*0b10*/  LDC.64 R16, c[0x0][0x3f0] ;  /* 0x0000fc00ff107b82 */ /* 0x000e620000000a00 */
[----:B------:R-:W-:Y:S02]  /*0b20*/  ISETP.GT.U32.AND P1, PT, R8, R13, PT ;  /* 0x0000000d0800720c */ /* 0x000fe40003f24070 */
[----:B------:R-:W-:-:S05]  /*0b30*/  IADD3 R15, PT, PT, -R18, RZ, RZ ;  /* 0x000000ff120f7210 */ /* 0x000fca0007ffe1ff */
[----:B------:R-:W-:-:S05]  /*0b40*/  IMAD R15, R10, R15, R12 ;  /* 0x0000000f0a0f7224 */ /* 0x000fca00078e020c */
[----:B------:R-:W-:Y:S02]  /*0b50*/  ISETP.GT.U32.AND P0, PT, R10, R15, PT ;  /* 0x0000000f0a00720c */ /* 0x000fe40003f04070 */
[----:B------:R-:W-:-:S04]  /*0b60*/  @!P1 IADD3 R13, PT, PT, R13, -R8, RZ ;  /* 0x800000080d0d9210 */ /* 0x000fc80007ffe0ff */
[----:B------:R-:W-:-:S07]  /*0b70*/  ISETP.GT.U32.AND P3, PT, R8, R13, PT ;  /* 0x0000000d0800720c */ /* 0x000fce0003f64070 */
[-C--:B------:R-:W-:Y:S02]  /*0b80*/  @!P0 IADD3 R15, PT, PT, R15, -R10.reuse, RZ ;  /* 0x8000000a0f0f8210 */ /* 0x080fe40007ffe0ff */
[----:B------:R-:W-:Y:S02]  /*0b90*/  @!P0 IADD3 R18, PT, PT, R18, 0x1, RZ ;  /* 0x0000000112128810 */ /* 0x000fe40007ffe0ff */
[----:B------:R-:W-:Y:S02]  /*0ba0*/  ISETP.GE.U32.AND P1, PT, R15, R10, PT ;  /* 0x0000000a0f00720c */ /* 0x000fe40003f26070 */
[----:B------:R-:W-:Y:S01]  /*0bb0*/  @!P3 IADD3 R13, PT, PT, R13, -R8, RZ ;  /* 0x800000080d0db210 */ /* 0x000fe20007ffe0ff */
[----:B------:R-:W4:Y:S01]  /*0bc0*/  LDC.64 R14, c[0x0][0x3e0] ;  /* 0x0000f800ff0e7b82 */ /* 0x000f220000000a00 */
[----:B------:R-:W-:Y:S01]  /*0bd0*/  ISETP.GE.AND P3, PT, R2, RZ, PT ;  /* 0x000000ff0200720c */ /* 0x000fe20003f66270 */
[----:B------:R-:W-:Y:S01]  /*0be0*/  IMAD R2, R28, UR5, R11 ;  /* 0x000000051c027c24 */ /* 0x000fe2000f8e020b */
[----:B------:R-:W-:-:S02]  /*0bf0*/  ISETP.NE.AND P0, PT, R6, RZ, PT ;  /* 0x000000ff0600720c */ /* 0x000fc40003f05270 */
[----:B------:R-:W-:-:S03]  /*0c00*/  MOV R10, R13 ;  /* 0x0000000d000a7202 */ /* 0x000fc60000000f00 */
[----:B------:R-:W5:Y:S01]  /*0c10*/  LDC.64 R12, c[0x0][0x3c8] ;  /* 0x0000f200ff0c7b82 */ /* 0x000f620000000a00 */
[----:B------:R-:W-:Y:S02]  /*0c20*/  @!P2 IADD3 R10, PT, PT, -R10, RZ, RZ ;  /* 0x000000ff0a0aa210 */ /* 0x000fe40007ffe1ff */
[----:B------:R-:W-:Y:S02]  /*0c30*/  @P1 IADD3 R18, PT, PT, R18, 0x1, RZ ;  /* 0x0000000112121810 */ /* 0x000fe40007ffe0ff */
[----:B------:R-:W-:Y:S02]  /*0c40*/  @!P4 LOP3.LUT R10, RZ, R19, RZ, 0x33, !PT ;  /* 0x00000013ff0ac212 */ /* 0x000fe400078e33ff */
[----:B------:R-:W-:-:S04]  /*0c50*/  MOV R3, R18 ;  /* 0x0000001200037202 */ /* 0x000fc80000000f00 */
[----:B------:R-:W-:Y:S02]  /*0c60*/  @!P3 IADD3 R3, PT, PT, -R3, RZ, RZ ;  /* 0x000000ff0303b210 */ /* 0x000fe40007ffe1ff */
[----:B------:R-:W-:Y:S02]  /*0c70*/  @!P0 LOP3.LUT R3, RZ, R6, RZ, 0x33, !PT ;  /* 0x00000006ff038212 */ /* 0x000fe400078e33ff */
[----:B0-----:R-:W-:Y:S01]  /*0c80*/  ISETP.GE.AND P0, PT, R21, 0x1, PT ;  /* 0x000000011500780c */ /* 0x001fe20003f06270 */
[C---:B--2---:R-:W-:Y:S02]  /*0c90*/  IMAD R8, R28.reuse, UR4, R9 ;  /* 0x000000041c087c24 */ /* 0x044fe4000f8e0209 */
[----:B------:R-:W-:Y:S02]  /*0ca0*/  IMAD R28, R28, R19, R10 ;  /* 0x000000131c1c7224 */ /* 0x000fe400078e020a */
[-C--:B------:R-:W-:Y:S02]  /*0cb0*/  IMAD R19, R19, R0.reuse, RZ ;  /* 0x0000000013137224 */ /* 0x080fe400078e02ff */
[----:B------:R-:W-:-:S02]  /*0cc0*/  IMAD R0, R10, R0, R7 ;  /* 0x000000000a007224 */ /* 0x000fc400078e0207 */
[----:B---3--:R-:W-:Y:S02]  /*0cd0*/  IMAD R8, R5, UR6, R8 ;  /* 0x0000000605087c24 */ /* 0x008fe4000f8e0208 */
[----:B------:R-:W-:Y:S02]  /*0ce0*/  IMAD R2, R2, UR4, R9 ;  /* 0x0000000402027c24 */ /* 0x000fe4000f8e0209 */
[----:B------:R-:W-:Y:S02]  /*0cf0*/  IMAD R3, R28, UR7, R3 ;  /* 0x000000071c037c24 */ /* 0x000fe4000f8e0203 */
[----:B------:R-:W-:Y:S02]  /*0d00*/  IMAD R0, R8, R19, R0 ;  /* 0x0000001308007224 */ /* 0x000fe400078e0200 */
[----:B------:R-:W-:Y:S02]  /*0d10*/  IMAD R3, R3, R6, R29 ;  /* 0x0000000603037224 */ /* 0x000fe400078e021d */
[----:B------:R-:W-:-:S02]  /*0d20*/  IMAD R2, R5, UR6, R2 ;  /* 0x0000000605027c24 */ /* 0x000fc4000f8e0202 */
[----:B------:R-:W-:Y:S02]  /*0d30*/  IMAD R11, R0, UR5, R11 ;  /* 0x00000005000b7c24 */ /* 0x000fe4000f8e020b */
[----:B------:R-:W-:Y:S02]  /*0d40*/  IMAD R9, R4, R21, RZ ;  /* 0x0000001504097224 */ /* 0x000fe400078e02ff */
[----:B-----5:R-:W-:-:S04]  /*0d50*/  IMAD.WIDE R12, R3, 0x4, R12 ;  /* 0x00000004030c7825 */ /* 0x020fc800078e020c */
[----:B----4-:R-:W-:-:S04]  /*0d60*/  IMAD.WIDE R14, R3, 0x4, R14 ;  /* 0x00000004030e7825 */ /* 0x010fc800078e020e */
[----:B-1----:R-:W-:Y:S01]  /*0d70*/  IMAD.WIDE R16, R2, 0x4, R16 ;  /* 0x0000000402107825 */ /* 0x002fe200078e0210 */
[----:B------:R-:W-:Y:S06]  /*0d80*/  @!P0 EXIT ;  /* 0x000000000000894d */ /* 0x000fec0003800000 */
[-C--:B------:R-:W-:Y:S01]  /*0d90*/  IMAD R10, R2, R9.reuse, RZ ;  /* 0x00000009020a7224 */ /* 0x080fe200078e02ff */
[----:B------:R-:W-:Y:S01]  /*0da0*/  UMOV UR4, URZ ;  /* 0x000000ff00047c82 */ /* 0x000fe20008000000 */
[----:B------:R-:W-:-:S07]  /*0db0*/  IMAD R9, R28, R9, RZ ;  /* 0x000000091c097224 */ /* 0x000fce00078e02ff */
.L_x_49:
[----:B0-----:R-:W0:Y:S01]  /*0dc0*/  LDC R2, c[0x0][0x390] ;  /* 0x0000e400ff027b82 */ /* 0x001e220000000800 */
[----:B------:R-:W-:-:S07]  /*0dd0*/  UMOV UR5, URZ ;  /* 0x000000ff00057c82 */ /* 0x000fce0008000000 */
[----:B-1----:R-:W1:Y:S08]  /*0de0*/  LDC R0, c[0x0][0x3a4] ;  /* 0x0000e900ff007b82 */ /* 0x002e700000000800 */
[----:B------:R-:W2:Y:S01]  /*0df0*/  LDC.64 R18, c[0x0][0x3d0] ;  /* 0x0000f400ff127b82 */ /* 0x000ea20000000a00 */
[C---:B0-----:R-:W-:Y:S01]  /*0e00*/  ISETP.GE.U32.AND P0, PT, R2.reuse, 0x4, PT ;  /* 0x000000040200780c */ /* 0x041fe20003f06070 */
[----:B------:R-:W-:-:S02]  /*0e10*/  IMAD R7, R2, UR4, R9 ;  /* 0x0000000402077c24 */ /* 0x000fc4000f8e0209 */
[----:B------:R-:W-:Y:S02]  /*0e20*/  IMAD R6, R2, UR4, R10 ;  /* 0x0000000402067c24 */ /* 0x000fe4000f8e020a */
[----:B-1----:R-:W-:-:S04]  /*0e30*/  IMAD R8, R11, R0, UR4 ;  /* 0x000000040b087e24 */ /* 0x002fc8000f8e0200 */
[----:B--2---:R-:W-:-:S04]  /*0e40*/  IMAD.WIDE R18, R8, 0x4, R18 ;  /* 0x0000000408127825 */ /* 0x004fc800078e0212 */
[----:B------:R-:W-:Y:S05]  /*0e50*/  @!P0 BRA `(.L_x_3) ;  /* 0x00000010007c8947 */ /* 0x000fea0003800000 */
[----:B------:R-:W0:Y:S01]  /*0e60*/  LDCU UR5, c[0x0][0x38c] ;  /* 0x00007180ff0577ac */ /* 0x000e220008000800 */
[----:B------:R-:W-:Y:S02]  /*0e70*/  IMAD R0, R28, R0, UR4 ;  /* 0x000000041c007e24 */ /* 0x000fe4000f8e0200 */
[----:B------:R-:W-:Y:S01]  /*0e80*/  IMAD.MOV.U32 R4, RZ, RZ, R6 ;  /* 0x000000ffff047224 */ /* 0x000fe200078e0006 */
[----:B------:R-:W1:Y:S01]  /*0e90*/  LDCU UR6, c[0x0][0x390] ;  /* 0x00007200ff0677ac */ /* 0x000e620008000800 */
[C---:B0-----:R-:W-:Y:S01]  /*0ea0*/  IMAD R5, R2.reuse, UR5, RZ ;  /* 0x0000000502057c24 */ /* 0x041fe2000f8e02ff */
[----:B------:R-:W-:-:S03]  /*0eb0*/  LOP3.LUT R2, R2, 0x7ffffffc, RZ, 0xc0, !PT ;  /* 0x7ffffffc02027812 */ /* 0x000fc600078ec0ff */
[----:B------:R-:W-:Y:S01]  /*0ec0*/  IMAD R5, R0, R5, R29 ;  /* 0x0000000500057224 */ /* 0x000fe200078e021d */
[----:B-1----:R-:W-:-:S07]  /*0ed0*/  IADD3 R2, PT, PT, -R2, RZ, RZ ;  /* 0x000000ff02027210 */ /* 0x002fce0007ffe1ff */
.L_x_28:
[----:B------:R-:W0:Y:S01]  /*0ee0*/  LDC.64 R20, c[0x0][0x3f8] ;  /* 0x0000fe00ff147b82 */ /* 0x000e220000000a00 */
[----:B------:R-:W2:Y:S04]  /*0ef0*/  LDG.E R0, desc[UR8][R16.64] ;  /* 0x0000000810007981 */ /* 0x000ea8000c1e1900 */
[----:B------:R-:W3:Y:S03]  /*0f00*/  LDG.E R22, desc[UR8][R12.64] ;  /* 0x000000080c167981 */ /* 0x000ee6000c1e1900 */
[----:B------:R-:W1:Y:S01]  /*0f10*/  LDC.64 R26, c[0x0][0x3d8] ;  /* 0x0000f600ff1a7b82 */ /* 0x000e620000000a00 */
[----:B------:R-:W4:Y:S01]  /*0f20*/  LDG.E R24, desc[UR8][R18.64] ;  /* 0x0000000812187981 */ /* 0x000f22000c1e1900 */
[----:B0-----:R-:W-:-:S05]  /*0f30*/  IMAD.WIDE R20, R4, 0x4, R20 ;  /* 0x0000000404147825 */ /* 0x001fca00078e0214 */
[----:B------:R-:W3:Y:S01]  /*0f40*/  LDG.E R3, desc[UR8][R20.64] ;  /* 0x0000000814037981 */ /* 0x000ee2000c1e1900 */
[----:B------:R-:W-:Y:S01]  /*0f50*/  IADD3 R2, PT, PT, R2, 0x4, RZ ;  /* 0x0000000402027810 */ /* 0x000fe20007ffe0ff */
[----:B------:R-:W-:Y:S01]  /*0f60*/  ULOP3.LUT UR5, UR6, 0x7ffffffc, URZ, 0xc0, !UPT ;  /* 0x7ffffffc06057892 */ /* 0x000fe2000f8ec0ff */
[----:B------:R-:W-:Y:S01]  /*0f70*/  BSSY.RECONVERGENT B2, `(.L_x_4) ;  /* 0x0000011000027945 */ /* 0x000fe20003800200 */
[----:B-1----:R-:W-:Y:S01]  /*0f80*/  IMAD.WIDE R26, R5, 0x4, R26 ;  /* 0x00000004051a7825 */ /* 0x002fe200078e021a */
[----:B------:R-:W-:Y:S02]  /*0f90*/  ISETP.NE.AND P1, PT, R2, RZ, PT ;  /* 0x000000ff0200720c */ /* 0x000fe40003f25270 */
[----:B--2---:R-:W-:-:S04]  /*0fa0*/  I2FP.F32.S32 R0, R0 ;  /* 0x0000000000007245 */ /* 0x004fc80000201400 */
[----:B------:R-:W0:Y:S01]  /*0fb0*/  MUFU.RCP R23, R0 ;  /* 0x0000000000177308 */ /* 0x000e220000001000 */
[----:B---3--:R-:W-:-:S04]  /*0fc0*/  FMUL R3, R3, R22 ;  /* 0x0000001603037220 */ /* 0x008fc80000400000 */
[----:B----4-:R-:W-:Y:S01]  /*0fd0*/  FMUL R3, R3, R24 ;  /* 0x0000001803037220 */ /* 0x010fe20000400000 */
[----:B0-----:R-:W-:-:S03]  /*0fe0*/  FFMA R22, -R0, R23, 1 ;  /* 0x3f80000000167423 */ /* 0x001fc60000000117 */
[----:B------:R-:W0:Y:S01]  /*0ff0*/  FCHK P0, R3, R0 ;  /* 0x0000000003007302 */ /* 0x000e220000000000 */
[----:B------:R-:W-:-:S04]  /*1000*/  FFMA R22, R23, R22, R23 ;  /* 0x0000001617167223 */ /* 0x000fc80000000017 */
[----:B------:R-:W-:-:S04]  /*1010*/  FFMA R23, R3, R22, RZ ;  /* 0x0000001603177223 */ /* 0x000fc800000000ff */
[----:B------:R-:W-:-:S04]  /*1020*/  FFMA R24, -R0, R23, R3 ;  /* 0x0000001700187223 */ /* 0x000fc80000000103 */
[----:B------:R-:W-:Y:S01]  /*1030*/  FFMA R23, R22, R24, R23 ;  /* 0x0000001816177223 */ /* 0x000fe20000000017 */
[----:B0-----:R-:W-:Y:S06]  /*1040*/  @!P0 BRA `(.L_x_5) ;  /* 0x00000000000c8947 */ /* 0x001fec0003800000 */
[----:B------:R-:W-:-:S07]  /*1050*/  MOV R30, 0x1070 ;  /* 0x00001070001e7802 */ /* 0x000fce0000000f00 */
[----:B------:R-:W-:Y:S05]  /*1060*/  CALL.REL.NOINC `($__internal_0_$__cuda_sm3x_div_rn_noftz_f32_slowpath) ;  /* 0x0000001c00947944 */ /* 0x000fea0003c00000 */
[----:B------:R-:W-:-:S07]  /*1070*/  MOV R23, R0 ;  /* 0x0000000000177202 */ /* 0x000fce0000000f00 */
.L_x_5:
[----:B------:R-:W-:Y:S05]  /*1080*/  BSYNC.RECONVERGENT B2 ;  /* 0x0000000000027941 */ /* 0x000fea0003800200 */
.L_x_4:
[----:B------:R-:W0:Y:S01]  /*1090*/  LDC.64 R24, c[0x0][0x3c0] ;  /* 0x0000f000ff187b82 */ /* 0x000e220000000a00 */
[----:B------:R1:W-:Y:S04]  /*10a0*/  REDG.E.ADD.F32.FTZ.RN.STRONG.GPU desc[UR8][R26.64], R23 ;  /* 0x000000171a0079a6 */ /* 0x0003e8000c12f308 */
[----:B------:R-:W2:Y:S04]  /*10b0*/  LDG.E R0, desc[UR8][R16.64] ;  /* 0x0000000810007981 */ /* 0x000ea8000c1e1900 */
[----:B------:R-:W3:Y:S04]  /*10c0*/  LDG.E R3, desc[UR8][R20.64] ;  /* 0x0000000814037981 */ /* 0x000ee8000c1e1900 */
[----:B------:R-:W3:Y:S01]  /*10d0*/  LDG.E R22, desc[UR8][R12.64] ;  /* 0x000000080c167981 */ /* 0x000ee2000c1e1900 */
[----:B0-----:R-:W-:-:S05]  /*10e0*/  IMAD.WIDE R24, R5, 0x4, R24 ;  /* 0x0000000405187825 */ /* 0x001fca00078e0218 */
[----:B------:R-:W4:Y:S01]  /*10f0*/  LDG.E R30, desc[UR8][R24.64] ;  /* 0x00000008181e7981 */ /* 0x000f22000c1e1900 */
[----:B------:R-:W-:Y:S01]  /*1100*/  BSSY.RECONVERGENT B2, `(.L_x_6) ;  /* 0x000000f000027945 */ /* 0x000fe20003800200 */
[----:B--2---:R-:W-:-:S04]  /*1110*/  I2FP.F32.S32 R0, R0 ;  /* 0x0000000000007245 */ /* 0x004fc80000201400 */
[----:B------:R-:W0:Y:S01]  /*1120*/  MUFU.RCP R31, R0 ;  /* 0x00000000001f7308 */ /* 0x000e220000001000 */
[----:B---3--:R-:W-:-:S04]  /*1130*/  FMUL R3, R3, R22 ;  /* 0x0000001603037220 */ /* 0x008fc80000400000 */
[----:B----4-:R-:W-:Y:S01]  /*1140*/  FMUL R3, R3, R30 ;  /* 0x0000001e03037220 */ /* 0x010fe20000400000 */
[----:B0-----:R-:W-:-:S03]  /*1150*/  FFMA R22, -R0, R31, 1 ;  /* 0x3f80000000167423 */ /* 0x001fc6000000011f */
[----:B------:R-:W0:Y:S01]  /*1160*/  FCHK P0, R3, R0 ;  /* 0x0000000003007302 */ /* 0x000e220000000000 */
[----:B------:R-:W-:-:S04]  /*1170*/  FFMA R22, R31, R22, R31 ;  /* 0x000000161f167223 */ /* 0x000fc8000000001f */
[----:B-1----:R-:W-:-:S04]  /*1180*/  FFMA R23, R3, R22, RZ ;  /* 0x0000001603177223 */ /* 0x002fc800000000ff */
[----:B------:R-:W-:-:S04]  /*1190*/  FFMA R30, -R0, R23, R3 ;  /* 0x00000017001e7223 */ /* 0x000fc80000000103 */
[----:B------:R-:W-:Y:S01]  /*11a0*/  FFMA R31, R22, R30, R23 ;  /* 0x0000001e161f7223 */ /* 0x000fe20000000017 */
[----:B0-----:R-:W-:Y:S06]  /*11b0*/  @!P0 BRA `(.L_x_7) ;  /* 0x00000000000c8947 */ /* 0x001fec0003800000 */
[----:B------:R-:W-:-:S07]  /*11c0*/  MOV R30, 0x11e0 ;  /* 0x000011e0001e7802 */ /* 0x000fce0000000f00 */
[----:B------:R-:W-:Y:S05]  /*11d0*/  CALL.REL.NOINC `($__internal_0_$__cuda_sm3x_div_rn_noftz_f32_slowpath) ;  /* 0x0000001c00387944 */ /* 0x000fea0003c00000 */
[----:B------:R-:W-:-:S07]  /*11e0*/  MOV R31, R0 ;  /* 0x00000000001f7202 */ /* 0x000fce0000000f00 */
.L_x_7:
[----:B------:R-:W-:Y:S05]  /*11f0*/  BSYNC.RECONVERGENT B2 ;  /* 0x0000000000027941 */ /* 0x000fea0003800200 */
.L_x_6:
[----:B------:R-:W0:Y:S02]  /*1200*/  LDC.64 R22, c[0x0][0x3e8] ;  /* 0x0000fa00ff167b82 */ /* 0x000e240000000a00 */
[----:B0-----:R-:W-:-:S05]  /*1210*/  IMAD.WIDE R22, R8, 0x4, R22 ;  /* 0x0000000408167825 */ /* 0x001fca00078e0216 */
[----:B------:R0:W-:Y:S04]  /*1220*/  REDG.E.ADD.F32.FTZ.RN.STRONG.GPU desc[UR8][R22.64], R31 ;  /* 0x0000001f160079a6 */ /* 0x0001e8000c12f308 */
[----:B------:R-:W2:Y:S04]  /*1230*/  LDG.E R0, desc[UR8][R16.64] ;  /* 0x0000000810007981 */ /* 0x000ea8000c1e1900 */
[----:B------:R-:W3:Y:S04]  /*1240*/  LDG.E R3, desc[UR8][R20.64] ;  /* 0x0000000814037981 */ /* 0x000ee8000c1e1900 */
[----:B------:R-:W3:Y:S04]  /*1250*/  LDG.E R30, desc[UR8][R24.64] ;  /* 0x00000008181e7981 */ /* 0x000ee8000c1e1900 */
[----:B------:R-:W4:Y:S01]  /*1260*/  LDG.E R32, desc[UR8][R18.64] ;  /* 0x0000000812207981 */ /* 0x000f22000c1e1900 */
[----:B------:R-:W-:Y:S01]  /*1270*/  BSSY.RECONVERGENT B2, `(.L_x_8) ;  /* 0x000000f000027945 */ /* 0x000fe20003800200 */
[----:B--2---:R-:W-:-:S04]  /*1280*/  I2FP.F32.S32 R0, R0 ;  /* 0x0000000000007245 */ /* 0x004fc80000201400 */
[----:B------:R-:W1:Y:S01]  /*1290*/  MUFU.RCP R33, R0 ;  /* 0x0000000000217308 */ /* 0x000e620000001000 */
[----:B---3--:R-:W-:-:S04]  /*12a0*/  FMUL R3, R3, R30 ;  /* 0x0000001e03037220 */ /* 0x008fc80000400000 */
[----:B----4-:R-:W-:-:S04]  /*12b0*/  FMUL R3, R3, R32 ;  /* 0x0000002003037220 */ /* 0x010fc80000400000 */
[----:B------:R-:W2:Y:S01]  /*12c0*/  FCHK P0, R3, R0 ;  /* 0x0000000003007302 */ /* 0x000ea20000000000 */
[----:B-1----:R-:W-:-:S04]  /*12d0*/  FFMA R30, -R0, R33, 1 ;  /* 0x3f800000001e7423 */ /* 0x002fc80000000121 */
[----:B------:R-:W-:-:S04]  /*12e0*/  FFMA R30, R33, R30, R33 ;  /* 0x0000001e211e7223 */ /* 0x000fc80000000021 */
[----:B0-----:R-:W-:-:S04]  /*12f0*/  FFMA R31, R3, R30, RZ ;  /* 0x0000001e031f7223 */ /* 0x001fc800000000ff */
[----:B------:R-:W-:-:S04]  /*1300*/  FFMA R32, -R0, R31, R3 ;  /* 0x0000001f00207223 */ /* 0x000fc80000000103 */
[----:B------:R-:W-:Y:S01]  /*1310*/  FFMA R33, R30, R32, R31 ;  /* 0x000000201e217223 */ /* 0x000fe2000000001f */
[----:B--2---:R-:W-:Y:S06]  /*1320*/  @!P0 BRA `(.L_x_9) ;  /* 0x00000000000c8947 */ /* 0x004fec0003800000 */
[----:B------:R-:W-:-:S07]  /*1330*/  MOV R30, 0x1350 ;  /* 0x00001350001e7802 */ /* 0x000fce0000000f00 */
[----:B------:R-:W-:Y:S05]  /*1340*/  CALL.REL.NOINC `($__internal_0_$__cuda_sm3x_div_rn_noftz_f32_slowpath) ;  /* 0x0000001800dc7944 */ /* 0x000fea0003c00000 */
[----:B------:R-:W-:-:S07]  /*1350*/  MOV R33, R0 ;  /* 0x0000000000217202 */ /* 0x000fce0000000f00 */
.L_x_9:
[----:B------:R-:W-:Y:S05]  /*1360*/  BSYNC.RECONVERGENT B2 ;  /* 0x0000000000027941 */ /* 0x000fea0003800200 */
.L_x_8:
[----:B------:R0:W-:Y:S01]  /*1370*/  REDG.E.ADD.F32.FTZ.RN.STRONG.GPU desc[UR8][R14.64], R33 ;  /* 0x000000210e0079a6 */ /* 0x0001e2000c12f308 */
[----:B------:R-:W1:Y:S03]  /*1380*/  LDC R31, c[0x0][0x38c] ;  /* 0x0000e300ff1f7b82 */ /* 0x000e660000000800 */
[----:B------:R-:W2:Y:S04]  /*1390*/  LDG.E R0, desc[UR8][R16.64] ;  /* 0x0000000810007981 */ /* 0x000ea8000c1e1900 */
[----:B------:R-:W3:Y:S04]  /*13a0*/  LDG.E R3, desc[UR8][R20.64+0x4] ;  /* 0x0000040814037981 */ /* 0x000ee8000c1e1900 */
[----:B------:R-:W3:Y:S04]  /*13b0*/  LDG.E R30, desc[UR8][R12.64] ;  /* 0x000000080c1e7981 */ /* 0x000ee8000c1e1900 */
[----:B------:R-:W4:Y:S01]  /*13c0*/  LDG.E R32, desc[UR8][R18.64] ;  /* 0x0000000812207981 */ /* 0x000f22000c1e1900 */
[----:B------:R-:W-:Y:S01]  /*13d0*/  BSSY.RECONVERGENT B2, `(.L_x_10) ;  /* 0x0000010000027945 */ /* 0x000fe20003800200 */
[----:B-1----:R-:W-:Y:S01]  /*13e0*/  IMAD.WIDE R26, R31, 0x4, R26 ;  /* 0x000000041f1a7825 */ /* 0x002fe200078e021a */
        /* <DEDUP_REMOVED lines=14> */
.L_x_11:
[----:B------:R-:W-:Y:S05]  /*14d0*/  BSYNC.RECONVERGENT B2 ;  /* 0x0000000000027941 */ /* 0x000fea0003800200 */
.L_x_10:
[----:B------:R-:W0:Y:S01]  /*14e0*/  LDC R3, c[0x0][0x38c] ;  /* 0x0000e300ff037b82 */ /* 0x000e220000000800 */
[----:B------:R1:W-:Y:S04]  /*14f0*/  REDG.E.ADD.F32.FTZ.RN.STRONG.GPU desc[UR8][R26.64], R33 ;  /* 0x000000211a0079a6 */ /* 0x0003e8000c12f308 */
[----:B------:R-:W2:Y:S04]  /*1500*/  LDG.E R0, desc[UR8][R16.64] ;  /* 0x0000000810007981 */ /* 0x000ea8000c1e1900 */
[----:B------:R-:W3:Y:S01]  /*1510*/  LDG.E R30, desc[UR8][R12.64] ;  /* 0x000000080c1e7981 */ /* 0x000ee2000c1e1900 */
[----:B0-----:R-:W-:-:S03]  /*1520*/  IMAD.WIDE R24, R3, 0x4, R24 ;  /* 0x0000000403187825 */ /* 0x001fc600078e0218 */
[----:B------:R-:W3:Y:S04]  /*1530*/  LDG.E R3, desc[UR8][R20.64+0x4] ;  /* 0x0000040814037981 */ /* 0x000ee8000c1e1900 */
        /* <DEDUP_REMOVED lines=12> */
[----:B01----:R-:W-:Y:S06]  /*1600*/  @!P0 BRA `(.L_x_13) ;  /* 0x00000000000c8947 */ /* 0x003fec0003800000 */
[----:B------:R-:W-:-:S07]  /*1610*/  MOV R30, 0x1630 ;  /* 0x00001630001e7802 */ /* 0x000fce0000000f00 */
[----:B------:R-:W-:Y:S05]  /*1620*/  CALL.REL.NOINC `($__internal_0_$__cuda_sm3x_div_rn_noftz_f32_slowpath) ;  /* 0x0000001800247944 */ /* 0x000fea0003c00000 */
[----:B------:R-:W-:-:S07]  /*1630*/  MOV R31, R0 ;  /* 0x00000000001f7202 */ /* 0x000fce0000000f00 */
.L_x_13:
[----:B------:R-:W-:Y:S05]  /*1640*/  BSYNC.RECONVERGENT B2 ;  /* 0x0000000000027941 */ /* 0x000fea0003800200 */
.L_x_12:
        /* <DEDUP_REMOVED lines=20> */
.L_x_15:
[----:B------:R-:W-:Y:S05]  /*1790*/  BSYNC.RECONVERGENT B2 ;  /* 0x0000000000027941 */ /* 0x000fea0003800200 */
.L_x_14:
        /* <DEDUP_REMOVED lines=22> */
.L_x_17:
[----:B------:R-:W-:Y:S05]  /*1900*/  BSYNC.RECONVERGENT B2 ;  /* 0x0000000000027941 */ /* 0x000fea0003800200 */
.L_x_16:
        /* <DEDUP_REMOVED lines=22> */
.L_x_19:
[----:B------:R-:W-:Y:S05]  /*1a70*/  BSYNC.RECONVERGENT B2 ;  /* 0x0000000000027941 */ /* 0x000fea0003800200 */
.L_x_18:
        /* <DEDUP_REMOVED lines=20> */
.L_x_21:
[----:B------:R-:W-:Y:S05]  /*1bc0*/  BSYNC.RECONVERGENT B2 ;  /* 0x0000000000027941 */ /* 0x000fea0003800200 */
.L_x_20:
        /* <DEDUP_REMOVED lines=21> */
[----:B------:R-:W-:-:S07]  /*1d20*/  IMAD.MOV.U32 R33, RZ, RZ, R0 ;  /* 0x000000ffff217224 */ /* 0x000fce00078e0000 */
.L_x_23:
[----:B------:R-:W-:Y:S05]  /*1d30*/  BSYNC.RECONVERGENT B2 ;  /* 0x0000000000027941 */ /* 0x000fea0003800200 */
.L_x_22:
        /* <DEDUP_REMOVED lines=22> */
.L_x_25:
[----:B------:R-:W-:Y:S05]  /*1ea0*/  BSYNC.RECONVERGENT B2 ;  /* 0x0000000000027941 */ /* 0x000fea0003800200 */
.L_x_24:
        /* <DEDUP_REMOVED lines=17> */
[----:B------:R-:W-:Y:S02]  /*1fc0*/  MOV R0, R30 ;  /* 0x0000001e00007202 */ /* 0x000fe40000000f00 */
[----:B------:R-:W-:-:S07]  /*1fd0*/  MOV R30, 0x1ff0 ;  /* 0x00001ff0001e7802 */ /* 0x000fce0000000f00 */
[----:B------:R-:W-:Y:S05]  /*1fe0*/  CALL.REL.NOINC `($__internal_0_$__cuda_sm3x_div_rn_noftz_f32_slowpath) ;  /* 0x0000000c00b47944 */ /* 0x000fea0003c00000 */
.L_x_27:
[----:B------:R-:W-:Y:S05]  /*1ff0*/  BSYNC.RECONVERGENT B2 ;  /* 0x0000000000027941 */ /* 0x000fea0003800200 */
.L_x_26:
[----:B------:R-:W0:Y:S01]  /*2000*/  LDC R20, c[0x0][0x38c] ;  /* 0x0000e300ff147b82 */ /* 0x000e220000000800 */
[----:B------:R1:W-:Y:S01]  /*2010*/  REDG.E.ADD.F32.FTZ.RN.STRONG.GPU desc[UR8][R14.64], R0 ;  /* 0x000000000e0079a6 */ /* 0x0003e2000c12f308 */
[----:B------:R-:W-:Y:S02]  /*2020*/  IADD3 R4, PT, PT, R4, 0x4, RZ ;  /* 0x0000000404047810 */ /* 0x000fe40007ffe0ff */
[----:B0-----:R-:W-:Y:S01]  /*2030*/  LEA R5, R20, R5, 0x2 ;  /* 0x0000000514057211 */ /* 0x001fe200078e10ff */
[----:B-1----:R-:W-:Y:S06]  /*2040*/  @P1 BRA `(.L_x_28) ;  /* 0xffffffec00a41947 */ /* 0x002fec000383ffff */
.L_x_3:
[----:B------:R-:W0:Y:S01]  /*2050*/  LDCU UR6, c[0x0][0x390] ;  /* 0x00007200ff0677ac */ /* 0x000e220008000800 */
[----:B------:R-:W1:Y:S01]  /*2060*/  LDC.64 R4, c[0x0][0x3e8] ;  /* 0x0000fa00ff047b82 */ /* 0x000e620000000a00 */
[----:B0-----:R-:W-:Y:S01]  /*2070*/  ULOP3.LUT UP0, UR6, UR6, 0x3, URZ, 0xc0, !UPT ;  /* 0x0000000306067892 */ /* 0x001fe2000f80c0ff */
[----:B-1----:R-:W-:-:S08]  /*2080*/  IMAD.WIDE R4, R8, 0x4, R4 ;  /* 0x0000000408047825 */ /* 0x002fd000078e0204 */
[----:B------:R-:W-:Y:S05]  /*2090*/  BRA.U !UP0, `(.L_x_29) ;  /* 0x0000000d08747547 */ /* 0x000fea000b800000 */
[----:B------:R-:W-:-:S09]  /*20a0*/  UISETP.NE.AND UP0, UPT, UR6, 0x1, UPT ;  /* 0x000000010600788c */ /* 0x000fd2000bf05270 */
[----:B------:R-:W-:Y:S05]  /*20b0*/  BRA.U !UP0, `(.L_x_30) ;  /* 0x0000000908387547 */ /* 0x000fea000b800000 */
[----:B------:R-:W0:Y:S01]  /*20c0*/  LDC.64 R20, c[0x0][0x3f8] ;  /* 0x0000fe00ff147b82 */ /* 0x000e220000000a00 */
[----:B------:R-:W2:Y:S01]  /*20d0*/  LDG.E R0, desc[UR8][R16.64] ;  /* 0x0000000810007981 */ /* 0x000ea2000c1e1900 */
[----:B------:R-:W-:Y:S01]  /*20e0*/  IADD3 R3, PT, PT, R6, UR5, RZ ;  /* 0x0000000506037c10 */ /* 0x000fe2000fffe0ff */
[----:B------:R-:W1:Y:S02]  /*20f0*/  LDCU UR6, c[0x0][0x38c] ;  /* 0x00007180ff0677ac */ /* 0x000e640008000800 */
[----:B------:R-:W3:Y:S03]  /*2100*/  LDG.E R8, desc[UR8][R18.64] ;  /* 0x0000000812087981 */ /* 0x000ee6000c1e1900 */
[----:B------:R-:W4:Y:S01]  /*2110*/  LDC.64 R22, c[0x0][0x3d8] ;  /* 0x0000f600ff167b82 */ /* 0x000f220000000a00 */
[----:B0-----:R-:W-:Y:S02]  /*2120*/  IMAD.WIDE R20, R3, 0x4, R20 ;  /* 0x0000000403147825 */ /* 0x001fe400078e0214 */
[----:B------:R-:W5:Y:S04]  /*2130*/  LDG.E R3, desc[UR8][R12.64] ;  /* 0x000000080c037981 */ /* 0x000f68000c1e1900 */
[----:B------:R-:W5:Y:S01]  /*2140*/  LDG.E R2, desc[UR8][R20.64] ;  /* 0x0000000814027981 */ /* 0x000f62000c1e1900 */
[----:B------:R-:W-:Y:S01]  /*2150*/  BSSY.RECONVERGENT B2, `(.L_x_31) ;  /* 0x0000012000027945 */ /* 0x000fe20003800200 */
[----:B--2---:R-:W-:-:S04]  /*2160*/  I2FP.F32.S32 R0, R0 ;  /* 0x0000000000007245 */ /* 0x004fc80000201400 */
[----:B------:R-:W0:Y:S01]  /*2170*/  MUFU.RCP R25, R0 ;  /* 0x0000000000197308 */ /* 0x000e220000001000 */
[----:B-----5:R-:W-:-:S04]  /*2180*/  FMUL R3, R2, R3 ;  /* 0x0000000302037220 */ /* 0x020fc80000400000 */
[----:B---3--:R-:W-:Y:S01]  /*2190*/  FMUL R3, R3, R8 ;  /* 0x0000000803037220 */ /* 0x008fe20000400000 */
[----:B0-----:R-:W-:-:S03]  /*21a0*/  FFMA R2, -R0, R25, 1 ;  /* 0x3f80000000027423 */ /* 0x001fc60000000119 */
[----:B------:R-:W0:Y:S01]  /*21b0*/  FCHK P0, R3, R0 ;  /* 0x0000000003007302 */ /* 0x000e220000000000 */
[----:B------:R-:W-:Y:S01]  /*21c0*/  FFMA R8, R25, R2, R25 ;  /* 0x0000000219087223 */ /* 0x000fe20000000019 */
[----:B------:R-:W-:-:S03]  /*21d0*/  IADD3 R2, PT, PT, R7, UR5, RZ ;  /* 0x0000000507027c10 */ /* 0x000fc6000fffe0ff */
[----:B------:R-:W-:Y:S02]  /*21e0*/  FFMA R25, R3, R8, RZ ;  /* 0x0000000803197223 */ /* 0x000fe400000000ff */
[----:B-1----:R-:W-:Y:S02]  /*21f0*/  IMAD R2, R2, UR6, R29 ;  /* 0x0000000602027c24 */ /* 0x002fe4000f8e021d */
[----:B------:R-:W-:Y:S02]  /*2200*/  FFMA R24, -R0, R25, R3 ;  /* 0x0000001900187223 */ /* 0x000fe40000000103 */
[----:B----4-:R-:W-:-:S04]  /*2210*/  IMAD.WIDE R22, R2, 0x4, R22 ;  /* 0x0000000402167825 */ /* 0x010fc800078e0216 */
[----:B------:R-:W-:Y:S01]  /*2220*/  FFMA R27, R8, R24, R25 ;  /* 0x00000018081b7223 */ /* 0x000fe20000000019 */
[----:B0-----:R-:W-:Y:S06]  /*2230*/  @!P0 BRA `(.L_x_32) ;  /* 0x00000000000c8947 */ /* 0x001fec0003800000 */
[----:B------:R-:W-:-:S07]  /*2240*/  MOV R30, 0x2260 ;  /* 0x00002260001e7802 */ /* 0x000fce0000000f00 */
[----:B------:R-:W-:Y:S05]  /*2250*/  CALL.REL.NOINC `($__internal_0_$__cuda_sm3x_div_rn_noftz_f32_slowpath) ;  /* 0x0000000c00187944 */ /* 0x000fea0003c00000 */
[----:B------:R-:W-:-:S07]  /*2260*/  MOV R27, R0 ;  /* 0x00000000001b7202 */ /* 0x000fce0000000f00 */
.L_x_32:
[----:B------:R-:W-:Y:S05]  /*2270*/  BSYNC.RECONVERGENT B2 ;  /* 0x0000000000027941 */ /* 0x000fea0003800200 */
.L_x_31:
        /* <DEDUP_REMOVED lines=19> */
[----:B------:R-:W-:Y:S02]  /*23b0*/  MOV R0, R26 ;  /* 0x0000001a00007202 */ /* 0x000fe40000000f00 */
[----:B------:R-:W-:-:S07]  /*23c0*/  MOV R30, 0x23e0 ;  /* 0x000023e0001e7802 */ /* 0x000fce0000000f00 */
[----:B------:R-:W-:Y:S05]  /*23d0*/  CALL.REL.NOINC `($__internal_0_$__cuda_sm3x_div_rn_noftz_f32_slowpath) ;  /* 0x0000000800b87944 */ /* 0x000fea0003c00000 */
.L_x_34:
[----:B------:R-:W-:Y:S05]  /*23e0*/  BSYNC.RECONVERGENT B2 ;  /* 0x0000000000027941 */ /* 0x000fea0003800200 */
.L_x_33:
        /* <DEDUP_REMOVED lines=13> */
[----:B------:R-:W-:-:S04]  /*24c0*/  FFMA R27, R3, R26, RZ ;  /* 0x0000001a031b7223 */ /* 0x000fc800000000ff */
[----:B0-----:R-:W-:-:S04]  /*24d0*/  FFMA R0, -R30, R27, R3 ;  /* 0x0000001b1e007223 */ /* 0x001fc80000000103 */
[----:B------:R-:W-:Y:S01]  /*24e0*/  FFMA R27, R26, R0, R27 ;  /* 0x000000001a1b7223 */ /* 0x000fe2000000001b */
[----:B--2---:R-:W-:Y:S06]  /*24f0*/  @!P0 BRA `(.L_x_36) ;  /* 0x0000000000108947 */ /* 0x004fec0003800000 */
[----:B------:R-:W-:Y:S02]  /*2500*/  MOV R0, R30 ;  /* 0x0000001e00007202 */ /* 0x000fe40000000f00 */
[----:B------:R-:W-:-:S07]  /*2510*/  MOV R30, 0x2530 ;  /* 0x00002530001e7802 */ /* 0x000fce0000000f00 */
[----:B------:R-:W-:Y:S05]  /*2520*/  CALL.REL.NOINC `($__internal_0_$__cuda_sm3x_div_rn_noftz_f32_slowpath) ;  /* 0x0000000800647944 */ /* 0x000fea0003c00000 */
[----:B------:R-:W-:-:S07]  /*2530*/  MOV R27, R0 ;  /* 0x00000000001b7202 */ /* 0x000fce0000000f00 */
.L_x_36:
[----:B------:R-:W-:Y:S05]  /*2540*/  BSYNC.RECONVERGENT B2 ;  /* 0x0000000000027941 */ /* 0x000fea0003800200 */
.L_x_35:
        /* <DEDUP_REMOVED lines=22> */
.L_x_38:
[----:B------:R-:W-:Y:S05]  /*26b0*/  BSYNC.RECONVERGENT B2 ;  /* 0x0000000000027941 */ /* 0x000fea0003800200 */
.L_x_37:
        /* <DEDUP_REMOVED lines=19> */
[----:B------:R-:W-:Y:S01]  /*27f0*/  IMAD.MOV.U32 R0, RZ, RZ, R26 ;  /* 0x000000ffff007224 */ /* 0x000fe200078e001a */
[----:B------:R-:W-:-:S07]  /*2800*/  MOV R30, 0x2820 ;  /* 0x00002820001e7802 */ /* 0x000fce0000000f00 */
[----:B------:R-:W-:Y:S05]  /*2810*/  CALL.REL.NOINC `($__internal_0_$__cuda_sm3x_div_rn_noftz_f32_slowpath) ;  /* 0x0000000400a87944 */ /* 0x000fea0003c00000 */
.L_x_40:
[----:B------:R-:W-:Y:S05]  /*2820*/  BSYNC.RECONVERGENT B2 ;  /* 0x0000000000027941 */ /* 0x000fea0003800200 */
.L_x_39:
        /* <DEDUP_REMOVED lines=20> */
.L_x_42:
[----:B------:R-:W-:Y:S05]  /*2970*/  BSYNC.RECONVERGENT B2 ;  /* 0x0000000000027941 */ /* 0x000fea0003800200 */
.L_x_41:
[----:B------:R0:W-:Y:S01]  /*2980*/  REDG.E.ADD.F32.FTZ.RN.STRONG.GPU desc[UR8][R14.64], R0 ;  /* 0x000000000e0079a6 */ /* 0x0001e2000c12f308 */
[----:B------:R-:W-:-:S12]  /*2990*/  UIADD3 UR5, UPT, UPT, UR5, 0x2, URZ ;  /* 0x0000000205057890 */ /* 0x000fd8000fffe0ff */
.L_x_30:
[----:B------:R-:W1:Y:S02]  /*29a0*/  LDCU UR6, c[0x0][0x390] ;  /* 0x00007200ff0677ac */ /* 0x000e640008000800 */
[----:B-1----:R-:W-:-:S04]  /*29b0*/  ULOP3.LUT UR6, UR6, 0x1, URZ, 0xc0, !UPT ;  /* 0x0000000106067892 */ /* 0x002fc8000f8ec0ff */
[----:B------:R-:W-:-:S09]  /*29c0*/  UISETP.NE.U32.AND UP0, UPT, UR6, 0x1, UPT ;  /* 0x000000010600788c */ /* 0x000fd2000bf05070 */
[----:B------:R-:W-:Y:S05]  /*29d0*/  BRA.U UP0, `(.L_x_29) ;  /* 0x0000000500247547 */ /* 0x000fea000b800000 */
[----:B------:R-:W1:Y:S01]  /*29e0*/  LDC.64 R20, c[0x0][0x3f8] ;  /* 0x0000fe00ff147b82 */ /* 0x000e620000000a00 */
[----:B------:R-:W2:Y:S01]  /*29f0*/  LDG.E R8, desc[UR8][R16.64] ;  /* 0x0000000810087981 */ /* 0x000ea2000c1e1900 */
[----:B------:R-:W-:Y:S01]  /*2a00*/  IADD3 R3, PT, PT, R6, UR5, RZ ;  /* 0x0000000506037c10 */ /* 0x000fe2000fffe0ff */
[----:B------:R-:W3:Y:S02]  /*2a10*/  LDCU UR6, c[0x0][0x38c] ;  /* 0x00007180ff0677ac */ /* 0x000ee40008000800 */
[----:B------:R-:W4:Y:S03]  /*2a20*/  LDG.E R2, desc[UR8][R18.64] ;  /* 0x0000000812027981 */ /* 0x000f26000c1e1900 */
[----:B------:R-:W5:Y:S01]  /*2a30*/  LDC.64 R22, c[0x0][0x3d8] ;  /* 0x0000f600ff167b82 */ /* 0x000f620000000a00 */
[----:B-1----:R-:W-:Y:S02]  /*2a40*/  IMAD.WIDE R20, R3, 0x4, R20 ;  /* 0x0000000403147825 */ /* 0x002fe400078e0214 */
[----:B------:R-:W3:Y:S04]  /*2a50*/  LDG.E R3, desc[UR8][R12.64] ;  /* 0x000000080c037981 */ /* 0x000ee8000c1e1900 */
[----:B0-----:R-:W3:Y:S01]  /*2a60*/  LDG.E R0, desc[UR8][R20.64] ;  /* 0x0000000814007981 */ /* 0x001ee2000c1e1900 */
[----:B------:R-:W-:Y:S01]  /*2a70*/  BSSY.RECONVERGENT B2, `(.L_x_43) ;  /* 0x0000012000027945 */ /* 0x000fe20003800200 */
[----:B--2---:R-:W-:-:S04]  /*2a80*/  I2FP.F32.S32 R24, R8 ;  /* 0x0000000800187245 */ /* 0x004fc80000201400 */
[----:B------:R-:W0:Y:S01]  /*2a90*/  MUFU.RCP R6, R24 ;  /* 0x0000001800067308 */ /* 0x000e220000001000 */
[----:B---3--:R-:W-:-:S04]  /*2aa0*/  FMUL R3, R0, R3 ;  /* 0x0000000300037220 */ /* 0x008fc80000400000 */
[----:B----4-:R-:W-:Y:S01]  /*2ab0*/  FMUL R3, R3, R2 ;  /* 0x0000000203037220 */ /* 0x010fe20000400000 */
[----:B0-----:R-:W-:-:S03]  /*2ac0*/  FFMA R25, -R24, R6, 1 ;  /* 0x3f80000018197423 */ /* 0x001fc60000000106 */
[----:B------:R-:W0:Y:S01]  /*2ad0*/  FCHK P0, R3, R24 ;  /* 0x0000001803007302 */ /* 0x000e220000000000 */
[----:B------:R-:W-:Y:S01]  /*2ae0*/  FFMA R0, R6, R25, R6 ;  /* 0x0000001906007223 */ /* 0x000fe20000000006 */
[----:B------:R-:W-:-:S03]  /*2af0*/  IADD3 R2, PT, PT, R7, UR5, RZ ;  /* 0x0000000507027c10 */ /* 0x000fc6000fffe0ff */
[----:B------:R-:W-:Y:S02]  /*2b00*/  FFMA R25, R3, R0, RZ ;  /* 0x0000000003197223 */ /* 0x000fe400000000ff */
[----:B------:R-:W-:Y:S02]  /*2b10*/  IMAD R2, R2, UR6, R29 ;  /* 0x0000000602027c24 */ /* 0x000fe4000f8e021d */
[----:B------:R-:W-:Y:S02]  /*2b20*/  FFMA R8, -R24, R25, R3 ;  /* 0x0000001918087223 */ /* 0x000fe40000000103 */
[----:B-----5:R-:W-:-:S04]  /*2b30*/  IMAD.WIDE R6, R2, 0x4, R22 ;  /* 0x0000000402067825 */ /* 0x020fc800078e0216 */
[----:B------:R-:W-:Y:S01]  /*2b40*/  FFMA R0, R0, R8, R25 ;  /* 0x0000000800007223 */ /* 0x000fe20000000019 */
[----:B0-----:R-:W-:Y:S06]  /*2b50*/  @!P0 BRA `(.L_x_44) ;  /* 0x00000000000c8947 */ /* 0x001fec0003800000 */
[----:B------:R-:W-:Y:S02]  /*2b60*/  MOV R0, R24 ;  /* 0x0000001800007202 */ /* 0x000fe40000000f00 */
[----:B------:R-:W-:-:S07]  /*2b70*/  MOV R30, 0x2b90 ;  /* 0x00002b90001e7802 */ /* 0x000fce0000000f00 */
[----:B------:R-:W-:Y:S05]  /*2b80*/  CALL.REL.NOINC `($__internal_0_$__cuda_sm3x_div_rn_noftz_f32_slowpath) ;  /* 0x0000000000cc7944 */ /* 0x000fea0003c00000 */
.L_x_44:
[----:B------:R-:W-:Y:S05]  /*2b90*/  BSYNC.RECONVERGENT B2 ;  /* 0x0000000000027941 */ /* 0x000fea0003800200 */
.L_x_43:
[----:B------:R-:W0:Y:S01]  /*2ba0*/  LDC.64 R22, c[0x0][0x3c0] ;  /* 0x0000f000ff167b82 */ /* 0x000e220000000a00 */
        /* <DEDUP_REMOVED lines=21> */
.L_x_46:
[----:B------:R-:W-:Y:S05]  /*2d00*/  BSYNC.RECONVERGENT B2 ;  /* 0x0000000000027941 */ /* 0x000fea0003800200 */
.L_x_45:
        /* <DEDUP_REMOVED lines=20> */
.L_x_48:
[----:B------:R-:W-:Y:S05]  /*2e50*/  BSYNC.RECONVERGENT B2 ;  /* 0x0000000000027941 */ /* 0x000fea0003800200 */
.L_x_47:
[----:B------:R1:W-:Y:S02]  /*2e60*/  REDG.E.ADD.F32.FTZ.RN.STRONG.GPU desc[UR8][R14.64], R0 ;  /* 0x000000000e0079a6 */ /* 0x0003e4000c12f308 */
.L_x_29:
[----:B------:R-:W2:Y:S01]  /*2e70*/  LDCU UR5, c[0x0][0x3a4] ;  /* 0x00007480ff0577ac */ /* 0x000ea20008000800 */
[----:B------:R-:W-:-:S04]  /*2e80*/  UIADD3 UR4, UPT, UPT, UR4, 0x1, URZ ;  /* 0x0000000104047890 */ /* 0x000fc8000fffe0ff */
[----:B--2---:R-:W-:-:S09]  /*2e90*/  UISETP.NE.AND UP0, UPT, UR4, UR5, UPT ;  /* 0x000000050400728c */ /* 0x004fd2000bf05270 */
[----:B------:R-:W-:Y:S05]  /*2ea0*/  BRA.U UP0, `(.L_x_49) ;  /* 0xffffffdd00c47547 */ /* 0x000fea000b83ffff */
[----:B------:R-:W-:Y:S05]  /*2eb0*/  EXIT ;  /* 0x000000000000794d */ /* 0x000fea0003800000 */
        .weak           $__internal_0_$__cuda_sm3x_div_rn_noftz_f32_slowpath
        .type           $__internal_0_$__cuda_sm3x_div_rn_noftz_f32_slowpath,@function
        .size           $__internal_0_$__cuda_sm3x_div_rn_noftz_f32_slowpath,(.L_x_72 - $__internal_0_$__cuda_sm3x_div_rn_noftz_f32_slowpath)
$__internal_0_$__cuda_sm3x_div_rn_noftz_f32_slowpath:
[----:B------:R-:W-:Y:S01]  /*2ec0*/  SHF.R.U32.HI R31, RZ, 0x17, R0 ;  /* 0x00000017ff1f7819 */ /* 0x000fe20000011600 */
[----:B------:R-:W-:Y:S01]  /*2ed0*/  BSSY.RECONVERGENT B0, `(.L_x_50) ;  /* 0x0000063000007945 */ /* 0x000fe20003800200 */
[----:B------:R-:W-:Y:S02]  /*2ee0*/  SHF.R.U32.HI R33, RZ, 0x17, R3 ;  /* 0x00000017ff217819 */ /* 0x000fe40000011603 */
[----:B------:R-:W-:Y:S02]  /*2ef0*/  LOP3.LUT R31, R31, 0xff, RZ, 0xc0, !PT ;  /* 0x000000ff1f1f7812 */ /* 0x000fe400078ec0ff */
[----:B------:R-:W-:Y:S02]  /*2f00*/  LOP3.LUT R33, R33, 0xff, RZ, 0xc0, !PT ;  /* 0x000000ff21217812 */ /* 0x000fe400078ec0ff */
[----:B------:R-:W-:Y:S02]  /*2f10*/  IADD3 R32, PT, PT, R31, -0x1, RZ ;  /* 0xffffffff1f207810 */ /* 0x000fe40007ffe0ff */
[----:B------:R-:W-:-:S02]  /*2f20*/  IADD3 R34, PT, PT, R33, -0x1, RZ ;  /* 0xffffffff21227810 */ /* 0x000fc40007ffe0ff */
[----:B------:R-:W-:-:S04]  /*2f30*/  ISETP.GT.U32.AND P0, PT, R32, 0xfd, PT ;  /* 0x000000fd2000780c */ /* 0x000fc80003f04070 */
[----:B------:R-:W-:-:S13]  /*2f40*/  ISETP.GT.U32.OR P0, PT, R34, 0xfd, P0 ;  /* 0x000000fd2200780c */ /* 0x000fda0000704470 */
[----:B------:R-:W-:Y:S01]  /*2f50*/  @!P0 MOV R35, RZ ;  /* 0x000000ff00238202 */ /* 0x000fe20000000f00 */
[----:B------:R-:W-:Y:S06]  /*2f60*/  @!P0 BRA `(.L_x_51) ;  /* 0x00000000005c8947 */ /* 0x000fec0003800000 */
[----:B------:R-:W-:Y:S02]  /*2f70*/  FSETP.GTU.FTZ.AND P0, PT, |R3|, +INF , PT ;  /* 0x7f8000000300780b */ /* 0x000fe40003f1c200 */
[----:B------:R-:W-:-:S04]  /*2f80*/  FSETP.GTU.FTZ.AND P2, PT, |R0|, +INF , PT ;  /* 0x7f8000000000780b */ /* 0x000fc80003f5c200 */
[----:B------:R-:W-:-:S13]  /*2f90*/  PLOP3.LUT P0, PT, P0, P2, PT, 0xf8, 0x8f ;  /* 0x00000000008f781c */ /* 0x000fda0000705f70 */
[----:B------:R-:W-:Y:S05]  /*2fa0*/  @P0 BRA `(.L_x_52) ;  /* 0x0000000400500947 */ /* 0x000fea0003800000 */
[----:B------:R-:W-:-:S13]  /*2fb0*/  LOP3.LUT P0, RZ, R0, 0x7fffffff, R3, 0xc8, !PT ;  /* 0x7fffffff00ff7812 */ /* 0x000fda000780c803 */
[----:B------:R-:W-:Y:S05]  /*2fc0*/  @!P0 BRA `(.L_x_53) ;  /* 0x0000000400408947 */ /* 0x000fea0003800000 */
[C---:B------:R-:W-:Y:S02]  /*2fd0*/  FSETP.NEU.FTZ.AND P2, PT, |R3|.reuse, +INF , PT ;  /* 0x7f8000000300780b */ /* 0x040fe40003f5d200 */
[----:B------:R-:W-:Y:S02]  /*2fe0*/  FSETP.NEU.FTZ.AND P3, PT, |R0|, +INF , PT ;  /* 0x7f8000000000780b */ /* 0x000fe40003f7d200 */
[----:B------:R-:W-:-:S11]  /*2ff0*/  FSETP.NEU.FTZ.AND P0, PT, |R3|, +INF , PT ;  /* 0x7f8000000300780b */ /* 0x000fd60003f1d200 */
[----:B------:R-:W-:Y:S05]  /*3000*/  @!P3 BRA !P2, `(.L_x_53) ;  /* 0x000000040030b947 */ /* 0x000fea0005000000 */
[----:B------:R-:W-:-:S04]  /*3010*/  LOP3.LUT P2, RZ, R3, 0x7fffffff, RZ, 0xc0, !PT ;  /* 0x7fffffff03ff7812 */ /* 0x000fc8000784c0ff */
[----:B------:R-:W-:-:S13]  /*3020*/  PLOP3.LUT P2, PT, P3, P2, PT, 0x2f, 0xf2 ;  /* 0x0000000000f2781c */ /* 0x000fda0001f44577 */
[----:B------:R-:W-:Y:S05]  /*3030*/  @P2 BRA `(.L_x_54) ;  /* 0x00000004001c2947 */ /* 0x000fea0003800000 */
[----:B------:R-:W-:-:S04]  /*3040*/  LOP3.LUT P2, RZ, R0, 0x7fffffff, RZ, 0xc0, !PT ;  /* 0x7fffffff00ff7812 */ /* 0x000fc8000784c0ff */
[----:B------:R-:W-:-:S13]  /*3050*/  PLOP3.LUT P0, PT, P0, P2, PT, 0x2f, 0xf2 ;  /* 0x0000000000f2781c */ /* 0x000fda0000704577 */
[----:B------:R-:W-:Y:S05]  /*3060*/  @P0 BRA `(.L_x_55) ;  /* 0x0000000400040947 */ /* 0x000fea0003800000 */
[----:B------:R-:W-:Y:S02]  /*3070*/  ISETP.GE.AND P0, PT, R34, RZ, PT ;  /* 0x000000ff2200720c */ /* 0x000fe40003f06270 */
[----:B------:R-:W-:-:S11]  /*3080*/  ISETP.GE.AND P2, PT, R32, RZ, PT ;  /* 0x000000ff2000720c */ /* 0x000fd60003f46270 */
[----:B------:R-:W-:Y:S01]  /*3090*/  @P0 MOV R35, RZ ;  /* 0x000000ff00230202 */ /* 0x000fe20000000f00 */
[----:B------:R-:W-:Y:S01]  /*30a0*/  @!P0 FFMA R3, R3, 1.84467440737095516160e+19, RZ ;  /* 0x5f80000003038823 */ /* 0x000fe200000000ff */
[----:B------:R-:W-:Y:S01]  /*30b0*/  @!P0 MOV R35, 0xffffffc0 ;  /* 0xffffffc000238802 */ /* 0x000fe20000000f00 */
[----:B------:R-:W-:-:S04]  /*30c0*/  @!P2 FFMA R0, R0, 1.84467440737095516160e+19, RZ ;  /* 0x5f8000000000a823 */ /* 0x000fc800000000ff */
[----:B------:R-:W-:-:S07]  /*30d0*/  @!P2 VIADD R35, R35, 0x40 ;  /* 0x000000402323a836 */ /* 0x000fce0000000000 */
.L_x_51:
[----:B------:R-:W-:Y:S01]  /*30e0*/  LEA R37, R31, 0xc0800000, 0x17 ;  /* 0xc08000001f257811 */ /* 0x000fe200078eb8ff */
[----:B------:R-:W-:Y:S01]  /*30f0*/  BSSY.RECONVERGENT B1, `(.L_x_56) ;  /* 0x0000036000017945 */ /* 0x000fe20003800200 */
[----:B------:R-:W-:Y:S02]  /*3100*/  IADD3 R34, PT, PT, R33, -0x7f, RZ ;  /* 0xffffff8121227810 */ /* 0x000fe40007ffe0ff */
[----:B------:R-:W-:-:S03]  /*3110*/  IADD3 R36, PT, PT, -R37, R0, RZ ;  /* 0x0000000025247210 */ /* 0x000fc60007ffe1ff */
[----:B------:R-:W-:Y:S01]  /*3120*/  IMAD R33, R34, -0x800000, R3 ;  /* 0xff80000022217824 */ /* 0x000fe200078e0203 */
[----:B------:R-:W0:Y:S01]  /*3130*/  MUFU.RCP R37, R36 ;  /* 0x0000002400257308 */ /* 0x000e220000001000 */
[----:B------:R-:W-:Y:S01]  /*3140*/  FADD.FTZ R32, -R36, -RZ ;  /* 0x800000ff24207221 */ /* 0x000fe20000010100 */
[----:B------:R-:W-:-:S04]  /*3150*/  IADD3 R34, PT, PT, R34, 0x7f, -R31 ;  /* 0x0000007f22227810 */ /* 0x000fc80007ffe81f */
[----:B------:R-:W-:Y:S01]  /*3160*/  IADD3 R34, PT, PT, R34, R35, RZ ;  /* 0x0000002322227210 */ /* 0x000fe20007ffe0ff */
[----:B0-----:R-:W-:-:S04]  /*3170*/  FFMA R0, R37, R32, 1 ;  /* 0x3f80000025007423 */ /* 0x001fc80000000020 */
[----:B------:R-:W-:-:S04]  /*3180*/  FFMA R0, R37, R0, R37 ;  /* 0x0000000025007223 */ /* 0x000fc80000000025 */
[----:B------:R-:W-:-:S04]  /*3190*/  FFMA R31, R33, R0, RZ ;  /* 0x00000000211f7223 */ /* 0x000fc800000000ff */
[----:B------:R-:W-:-:S04]  /*31a0*/  FFMA R3, R32, R31, R33 ;  /* 0x0000001f20037223 */ /* 0x000fc80000000021 */
[----:B------:R-:W-:-:S04]  /*31b0*/  FFMA R3, R0, R3, R31 ;  /* 0x0000000300037223 */ /* 0x000fc8000000001f */
[----:B------:R-:W-:-:S04]  /*31c0*/  FFMA R32, R32, R3, R33 ;  /* 0x0000000320207223 */ /* 0x000fc80000000021 */
[----:B------:R-:W-:-:S05]  /*31d0*/  FFMA R31, R0, R32, R3 ;  /* 0x00000020001f7223 */ /* 0x000fca0000000003 */
[----:B------:R-:W-:-:S04]  /*31e0*/  SHF.R.U32.HI R33, RZ, 0x17, R31 ;  /* 0x00000017ff217819 */ /* 0x000fc8000001161f */
[----:B------:R-:W-:-:S04]  /*31f0*/  LOP3.LUT R33, R33, 0xff, RZ, 0xc0, !PT ;  /* 0x000000ff21217812 */ /* 0x000fc800078ec0ff */
[----:B------:R-:W-:-:S04]  /*3200*/  IADD3 R33, PT, PT, R33, R34, RZ ;  /* 0x0000002221217210 */ /* 0x000fc80007ffe0ff */
[----:B------:R-:W-:-:S04]  /*3210*/  IADD3 R35, PT, PT, R33, -0x1, RZ ;  /* 0xffffffff21237810 */ /* 0x000fc80007ffe0ff */
[----:B------:R-:W-:-:S13]  /*3220*/  ISETP.GE.U32.AND P0, PT, R35, 0xfe, PT ;  /* 0x000000fe2300780c */ /* 0x000fda0003f06070 */
[----:B------:R-:W-:Y:S05]  /*3230*/  @!P0 BRA `(.L_x_57) ;  /* 0x0000000000808947 */ /* 0x000fea0003800000 */
[----:B------:R-:W-:-:S13]  /*3240*/  ISETP.GT.AND P0, PT, R33, 0xfe, PT ;  /* 0x000000fe2100780c */ /* 0x000fda0003f04270 */
[----:B------:R-:W-:Y:S05]  /*3250*/  @P0 BRA `(.L_x_58) ;  /* 0x00000000006c0947 */ /* 0x000fea0003800000 */
[----:B------:R-:W-:-:S13]  /*3260*/  ISETP.GE.AND P0, PT, R33, 0x1, PT ;  /* 0x000000012100780c */ /* 0x000fda0003f06270 */
[----:B------:R-:W-:Y:S05]  /*3270*/  @P0 BRA `(.L_x_59) ;  /* 0x0000000000740947 */ /* 0x000fea0003800000 */
[----:B------:R-:W-:Y:S02]  /*3280*/  ISETP.GE.AND P0, PT, R33, -0x18, PT ;  /* 0xffffffe82100780c */ /* 0x000fe40003f06270 */
[----:B------:R-:W-:-:S11]  /*3290*/  LOP3.LUT R31, R31, 0x80000000, RZ, 0xc0, !PT ;  /* 0x800000001f1f7812 */ /* 0x000fd600078ec0ff */
[----:B------:R-:W-:Y:S05]  /*32a0*/  @!P0 BRA `(.L_x_59) ;  /* 0x0000000000688947 */ /* 0x000fea0003800000 */
[CCC-:B------:R-:W-:Y:S01]  /*32b0*/  FFMA.RZ R34, R0.reuse, R32.reuse, R3.reuse ;  /* 0x0000002000227223 */ /* 0x1c0fe2000000c003 */
[CCC-:B------:R-:W-:Y:S01]  /*32c0*/  FFMA.RP R35, R0.reuse, R32.reuse, R3.reuse ;  /* 0x0000002000237223 */ /* 0x1c0fe20000008003 */
[----:B------:R-:W-:Y:S01]  /*32d0*/  FFMA.RM R0, R0, R32, R3 ;  /* 0x0000002000007223 */ /* 0x000fe20000004003 */
[----:B------:R-:W-:Y:S02]  /*32e0*/  ISETP.NE.AND P3, PT, R33, RZ, PT ;  /* 0x000000ff2100720c */ /* 0x000fe40003f65270 */
[----:B------:R-:W-:Y:S02]  /*32f0*/  LOP3.LUT R34, R34, 0x7fffff, RZ, 0xc0, !PT ;  /* 0x007fffff22227812 */ /* 0x000fe400078ec0ff */
[----:B------:R-:W-:Y:S02]  /*3300*/  FSETP.NEU.FTZ.AND P0, PT, R35, R0, PT ;  /* 0x000000002300720b */ /* 0x000fe40003f1d000 */
[----:B------:R-:W-:Y:S02]  /*3310*/  IADD3 R0, PT, PT, R33, 0x20, RZ ;  /* 0x0000002021007810 */ /* 0x000fe40007ffe0ff */
[----:B------:R-:W-:-:S02]  /*3320*/  LOP3.LUT R3, R34, 0x800000, RZ, 0xfc, !PT ;  /* 0x0080000022037812 */ /* 0x000fc400078efcff */
[C---:B------:R-:W-:Y:S02]  /*3330*/  ISETP.NE.AND P2, PT, R33.reuse, RZ, PT ;  /* 0x000000ff2100720c */ /* 0x040fe40003f45270 */
[----:B------:R-:W-:Y:S02]  /*3340*/  IADD3 R33, PT, PT, -R33, RZ, RZ ;  /* 0x000000ff21217210 */ /* 0x000fe40007ffe1ff */
[----:B------:R-:W-:Y:S02]  /*3350*/  SHF.L.U32 R0, R3, R0, RZ ;  /* 0x0000000003007219 */ /* 0x000fe400000006ff */
[----:B------:R-:W-:Y:S02]  /*3360*/  SEL R32, R33, RZ, P3 ;  /* 0x000000ff21207207 */ /* 0x000fe40001800000 */
[----:B------:R-:W-:Y:S02]  /*3370*/  ISETP.NE.AND P2, PT, R0, RZ, P2 ;  /* 0x000000ff0000720c */ /* 0x000fe40001745270 */
[----:B------:R-:W-:-:S02]  /*3380*/  SHF.R.U32.HI R33, RZ, R32, R3 ;  /* 0x00000020ff217219 */ /* 0x000fc40000011603 */
[----:B------:R-:W-:Y:S02]  /*3390*/  PLOP3.LUT P0, PT, P0, P2, PT, 0xf8, 0x8f ;  /* 0x00000000008f781c */ /* 0x000fe40000705f70 */
[----:B------:R-:W-:Y:S02]  /*33a0*/  SHF.R.U32.HI R3, RZ, 0x1, R33 ;  /* 0x00000001ff037819 */ /* 0x000fe40000011621 */
[----:B------:R-:W-:-:S04]  /*33b0*/  SEL R0, RZ, 0x1, !P0 ;  /* 0x00000001ff007807 */ /* 0x000fc80004000000 */
[----:B------:R-:W-:-:S04]  /*33c0*/  LOP3.LUT R0, R0, 0x1, R3, 0xf8, !PT ;  /* 0x0000000100007812 */ /* 0x000fc800078ef803 */
[----:B------:R-:W-:-:S04]  /*33d0*/  LOP3.LUT R0, R0, R33, RZ, 0xc0, !PT ;  /* 0x0000002100007212 */ /* 0x000fc800078ec0ff */
[----:B------:R-:W-:-:S04]  /*33e0*/  IADD3 R0, PT, PT, R3, R0, RZ ;  /* 0x0000000003007210 */ /* 0x000fc80007ffe0ff */
[----:B------:R-:W-:Y:S01]  /*33f0*/  LOP3.LUT R31, R0, R31, RZ, 0xfc, !PT ;  /* 0x0000001f001f7212 */ /* 0x000fe200078efcff */
[----:B------:R-:W-:Y:S06]  /*3400*/  BRA `(.L_x_59) ;  /* 0x0000000000107947 */ /* 0x000fec0003800000 */
.L_x_58:
[----:B------:R-:W-:-:S04]  /*3410*/  LOP3.LUT R31, R31, 0x80000000, RZ, 0xc0, !PT ;  /* 0x800000001f1f7812 */ /* 0x000fc800078ec0ff */
[----:B------:R-:W-:Y:S01]  /*3420*/  LOP3.LUT R31, R31, 0x7f800000, RZ, 0xfc, !PT ;  /* 0x7f8000001f1f7812 */ /* 0x000fe200078efcff */
[----:B------:R-:W-:Y:S06]  /*3430*/  BRA `(.L_x_59) ;  /* 0x0000000000047947 */ /* 0x000fec0003800000 */
.L_x_57:
[----:B------:R-:W-:-:S07]  /*3440*/  LEA R31, R34, R31, 0x17 ;  /* 0x0000001f221f7211 */ /* 0x000fce00078eb8ff */
.L_x_59:
[----:B------:R-:W-:Y:S05]  /*3450*/  BSYNC.RECONVERGENT B1 ;  /* 0x0000000000017941 */ /* 0x000fea0003800200 */
.L_x_56:
[----:B------:R-:W-:Y:S01]  /*3460*/  MOV R0, R31 ;  /* 0x0000001f00007202 */ /* 0x000fe20000000f00 */
[----:B------:R-:W-:Y:S06]  /*3470*/  BRA `(.L_x_60) ;  /* 0x0000000000207947 */ /* 0x000fec0003800000 */
.L_x_55:
[----:B------:R-:W-:-:S04]  /*3480*/  LOP3.LUT R0, R0, 0x80000000, R3, 0x48, !PT ;  /* 0x8000000000007812 */ /* 0x000fc800078e4803 */
[----:B------:R-:W-:Y:S01]  /*3490*/  LOP3.LUT R0, R0, 0x7f800000, RZ, 0xfc, !PT ;  /* 0x7f80000000007812 */ /* 0x000fe200078efcff */
[----:B------:R-:W-:Y:S06]  /*34a0*/  BRA `(.L_x_60) ;  /* 0x0000000000147947 */ /* 0x000fec0003800000 */
.L_x_54:
[----:B------:R-:W-:Y:S01]  /*34b0*/  LOP3.LUT R0, R0, 0x80000000, R3, 0x48, !PT ;  /* 0x8000000000007812 */ /* 0x000fe200078e4803 */
[----:B------:R-:W-:Y:S06]  /*34c0*/  BRA `(.L_x_60) ;  /* 0x00000000000c7947 */ /* 0x000fec0003800000 */
.L_x_53:
[----:B------:R-:W0:Y:S01]  /*34d0*/  MUFU.RSQ R0, -QNAN ;  /* 0xffc0000000007908 */ /* 0x000e220000001400 */
[----:B------:R-:W-:Y:S05]  /*34e0*/  BRA `(.L_x_60) ;  /* 0x0000000000047947 */ /* 0x000fea0003800000 */
.L_x_52:
[----:B------:R-:W-:-:S07]  /*34f0*/  FADD.FTZ R0, R3, R0 ;  /* 0x0000000003007221 */ /* 0x000fce0000010000 */
.L_x_60:
[----:B------:R-:W-:Y:S05]  /*3500*/  BSYNC.RECONVERGENT B0 ;  /* 0x0000000000007941 */ /* 0x000fea0003800200 */
.L_x_50:
[----:B------:R-:W-:-:S04]  /*3510*/  HFMA2 R31, -RZ, RZ, 0, 0 ;  /* 0x00000000ff1f7431 */ /* 0x000fc800000001ff */
[----:B0-----:R-:W-:Y:S05]  /*3520*/  RET.REL.NODEC R30 `(_Z23dv_attn_backward_kerneliiiiiiiiiiiPKlPKiPKfS4_S4_PfS5_S5_S2_S4_) ;  /* 0xffffffc81eb47950 */ /* 0x001fea0003c3ffff */
.L_x_61:
[----:B------:R-:W-:-:S00]  /*3530*/  BRA `(.L_x_61) ;  /* 0xfffffffc00fc7947 */ /* 0x000fc0000383ffff */
[----:B------:R-:W-:-:S00]  /*3540*/  NOP ;  /* 0x0000000000007918 */ /* 0x000fc00000000000 */
        /* <DEDUP_REMOVED lines=11> */
.L_x_72:


//--------------------- .text._Z22dv_attn_forward_kerneliiiiiiiiiiiPKlPKiPKfS4_S4_PfPiS6_ --------------------------
	.section	.text._Z22dv_attn_forward_kerneliiiiiiiiiiiPKlPKiPKfS4_S4_PfPiS6_,"ax",@progbits
	.align	128
        .global         _Z22dv_attn_forward_kerneliiiiiiiiiiiPKlPKiPKfS4_S4_PfPiS6_
        .type           _Z22dv_attn_forward_kerneliiiiiiiiiiiPKlPKiPKfS4_S4_PfPiS6_,@function
        .size           _Z22dv_attn_forward_kerneliiiiiiiiiiiPKlPKiPKfS4_S4_PfPiS6_,(.L_x_74 - _Z22dv_attn_forward_kerneliiiiiiiiiiiPKlPKiPKfS4_S4_PfPiS6_)
        .other          _Z22dv_attn_forward_kerneliiiiiiiiiiiPKlPKiPKfS4_S4_PfPiS6_,@"STO_CUDA_ENTRY STV_DEFAULT"
_Z22dv_attn_forward_kerneliiiiiiiiiiiPKlPKiPKfS4_S4_PfPiS6_:
.text._Z22dv_attn_forward_kerneliiiiiiiiiiiPKlPKiPKfS4_S4_PfPiS6_:
        /* <DEDUP_REMOVED lines=22> */
[----:B0-----:R-:W-:Y:S02]  /*0160*/  HFMA2 R10, -RZ, RZ, 0, 0 ;  /* 0x00000000ff0a7431 */ /* 0x001fe400000001ff */
[----:B--2---:R-:W-:Y:S01]  /*0170*/  IMAD.MOV R0, RZ, RZ, -R11 ;  /* 0x000000ffff007224 */ /* 0x004fe200078e0a0b */
[----:B------:R-:W-:Y:S01]  /*0180*/  IABS R15, R8 ;  /* 0x00000008000f7213 */ /* 0x000fe20000000000 */
[----:B------:R-:W-:Y:S02]  /*0190*/  BSSY.RECONVERGENT B0, `(.L_x_62) ;  /* 0x0000069000007945 */ /* 0x000fe40003800200 */
[----:B------:R-:W-:Y:S01]  /*01a0*/  IMAD R7, R0, R9, RZ ;  /* 0x0000000900077224 */ /* 0x000fe200078e02ff */
[----:B------:R-:W-:-:S03]  /*01b0*/  IABS R0, R3 ;  /* 0x0000000300007213 */ /* 0x000fc60000000000 */
[----:B------:R-:W-:-:S06]  /*01c0*/  IMAD.HI.U32 R11, R11, R7, R10 ;  /* 0x000000070b0b7227 */ /* 0x000fcc00078e000a */
[----:B------:R-:W-:-:S05]  /*01d0*/  IMAD.HI.U32 R7, R11, R0, RZ ;  /* 0x000000000b077227 */ /* 0x000fca00078e00ff */
[----:B------:R-:W-:-:S05]  /*01e0*/  IADD3 R2, PT, PT, -R7, RZ, RZ ;  /* 0x000000ff07027210 */ /* 0x000fca0007ffe1ff */
[----:B------:R-:W-:-:S05]  /*01f0*/  IMAD R2, R9, R2, R0 ;  /* 0x0000000209027224 */ /* 0x000fca00078e0200 */
[----:B------:R-:W-:-:S13]  /*0200*/  ISETP.GT.U32.AND P1, PT, R9, R2, PT ;  /* 0x000000020900720c */ /* 0x000fda0003f24070 */
[----:B------:R-:W-:Y:S01]  /*0210*/  @!P1 IMAD.IADD R2, R2, 0x1, -R9 ;  /* 0x0000000102029824 */ /* 0x000fe200078e0a09 */
[----:B------:R-:W-:Y:S02]  /*0220*/  @!P1 IADD3 R7, PT, PT, R7, 0x1, RZ ;  /* 0x0000000107079810 */ /* 0x000fe40007ffe0ff */
[----:B------:R-:W-:Y:S02]  /*0230*/  ISETP.NE.AND P1, PT, R12, RZ, PT ;  /* 0x000000ff0c00720c */ /* 0x000fe40003f25270 */
[----:B------:R-:W-:Y:S02]  /*0240*/  ISETP.GE.U32.AND P0, PT, R2, R9, PT ;  /* 0x000000090200720c */ /* 0x000fe40003f06070 */
[----:B------:R-:W-:Y:S01]  /*0250*/  LOP3.LUT R2, R3, R12, RZ, 0x3c, !PT ;  /* 0x0000000c03027212 */ /* 0x000fe200078e3cff */
[----:B------:R-:W0:Y:S03]  /*0260*/  LDC R9, c[0x0][0x38c] ;  /* 0x0000e300ff097b82 */ /* 0x000e260000000800 */
[----:B------:R-:W-:-:S07]  /*0270*/  ISETP.GE.AND P2, PT, R2, RZ, PT ;  /* 0x000000ff0200720c */ /* 0x000fce0003f46270 */
[----:B------:R-:W-:-:S06]  /*0280*/  @P0 IADD3 R7, PT, PT, R7, 0x1, RZ ;  /* 0x0000000107070810 */ /* 0x000fcc0007ffe0ff */
[----:B------:R-:W-:Y:S01]  /*0290*/  @!P2 IMAD.MOV R7, RZ, RZ, -R7 ;  /* 0x000000ffff07a224 */ /* 0x000fe200078e0a07 */
        /* <DEDUP_REMOVED lines=8> */
[----:B0-----:R-:W-:Y:S01]  /*0320*/  IMAD.MOV.U32 R10, RZ, RZ, RZ ;  /* 0x000000ffff0a7224 */ /* 0x001fe200078e00ff */
[----:B-1----:R-:W-:-:S05]  /*0330*/  IADD3 R13, PT, PT, RZ, -R11, RZ ;  /* 0x8000000bff0d7210 */ /* 0x002fca0007ffe0ff */
[----:B------:R-:W-:-:S04]  /*0340*/  IMAD R13, R13, R2, RZ ;  /* 0x000000020d0d7224 */ /* 0x000fc800078e02ff */
[----:B------:R-:W-:Y:S01]  /*0350*/  IMAD.HI.U32 R14, R11, R13, R10 ;  /* 0x0000000d0b0e7227 */ /* 0x000fe200078e000a */
[----:B------:R-:W-:Y:S02]  /*0360*/  MOV R13, R15 ;  /* 0x0000000f000d7202 */ /* 0x000fe40000000f00 */
[----:B------:R-:W-:Y:S01]  /*0370*/  IADD3 R11, PT, PT, RZ, -R16, RZ ;  /* 0x80000010ff0b7210 */ /* 0x000fe20007ffe0ff */
[----:B------:R-:W0:Y:S02]  /*0380*/  I2F.RP R15, R12 ;  /* 0x0000000c000f7306 */ /* 0x000e240000209400 */
[----:B------:R-:W-:-:S04]  /*0390*/  IMAD.HI.U32 R10, R14, R13, RZ ;  /* 0x0000000d0e0a7227 */ /* 0x000fc800078e00ff */
[----:B------:R-:W-:Y:S02]  /*03a0*/  IMAD R11, R10, R11, R13 ;  /* 0x0000000b0a0b7224 */ /* 0x000fe400078e020d */
[----:B------:R-:W1:Y:S03]  /*03b0*/  I2F.RP R14, R0 ;  /* 0x00000000000e7306 */ /* 0x000e660000209400 */
[----:B------:R-:W-:-:S05]  /*03c0*/  ISETP.GT.U32.AND P1, PT, R2, R11, PT ;  /* 0x0000000b0200720c */ /* 0x000fca0003f24070 */
[----:B0-----:R-:W0:Y:S08]  /*03d0*/  MUFU.RCP R15, R15 ;  /* 0x0000000f000f7308 */ /* 0x001e300000001000 */
[----:B------:R-:W-:Y:S01]  /*03e0*/  @!P1 IMAD.IADD R11, R11, 0x1, -R2 ;  /* 0x000000010b0b9824 */ /* 0x000fe200078e0a02 */
[----:B-1----:R-:W1:Y:S01]  /*03f0*/  MUFU.RCP R14, R14 ;  /* 0x0000000e000e7308 */ /* 0x002e620000001000 */
[----:B------:R-:W-:-:S02]  /*0400*/  @!P1 IADD3 R10, PT, PT, R10, 0x1, RZ ;  /* 0x000000010a0a9810 */ /* 0x000fc40007ffe0ff */
[----:B------:R-:W-:Y:S02]  /*0410*/  ISETP.NE.AND P1, PT, R7, RZ, PT ;  /* 0x000000ff0700720c */ /* 0x000fe40003f25270 */
[----:B------:R-:W-:Y:S02]  /*0420*/  ISETP.GE.U32.AND P0, PT, R11, R2, PT ;  /* 0x000000020b00720c */ /* 0x000fe40003f06070 */
[----:B------:R-:W-:Y:S02]  /*0430*/  LOP3.LUT R2, R8, R7, RZ, 0x3c, !PT ;  /* 0x0000000708027212 */ /* 0x000fe400078e3cff */
[----:B0-----:R-:W-:Y:S02]  /*0440*/  IADD3 R11, PT, PT, R15, 0xffffffe, RZ ;  /* 0x0ffffffe0f0b7810 */ /* 0x001fe40007ffe0ff */
[----:B------:R-:W-:-:S04]  /*0450*/  ISETP.GE.AND P2, PT, R2, RZ, PT ;  /* 0x000000ff0200720c */ /* 0x000fc80003f46270 */
[----:B------:R-:W0:Y:S01]  /*0460*/  F2I.FTZ.U32.TRUNC.NTZ R11, R11 ;  /* 0x0000000b000b7305 */ /* 0x000e22000021f000 */
[----:B-1----:R-:W-:Y:S02]  /*0470*/  VIADD R15, R14, 0xffffffe ;  /* 0x0ffffffe0e0f7836 */ /* 0x002fe40000000000 */
[----:B------:R-:W-:-:S05]  /*0480*/  @P0 VIADD R10, R10, 0x1 ;  /* 0x000000010a0a0836 */ /* 0x000fca0000000000 */
[----:B------:R-:W1:Y:S01]  /*0490*/  F2I.FTZ.U32.TRUNC.NTZ R15, R15 ;  /* 0x0000000f000f7305 */ /* 0x000e62000021f000 */
[----:B------:R-:W-:-:S04]  /*04a0*/  MOV R2, R10 ;  /* 0x0000000a00027202 */ /* 0x000fc80000000f00 */
[----:B------:R-:W-:Y:S02]  /*04b0*/  @!P2 IADD3 R2, PT, PT, -R2, RZ, RZ ;  /* 0x000000ff0202a210 */ /* 0x000fe40007ffe1ff */
[----:B------:R-:W-:Y:S02]  /*04c0*/  @!P1 LOP3.LUT R2, RZ, R7, RZ, 0x33, !PT ;  /* 0x00000007ff029212 */ /* 0x000fe400078e33ff */
[----:B0-----:R-:W-:Y:S02]  /*04d0*/  IADD3 R17, PT, PT, RZ, -R11, RZ ;  /* 0x8000000bff117210 */ /* 0x001fe40007ffe0ff */
[----:B------:R-:W-:Y:S02]  /*04e0*/  IADD3 R10, PT, PT, -R2, RZ, RZ ;  /* 0x000000ff020a7210 */ /* 0x000fe40007ffe1ff */
[----:B------:R-:W-:Y:S01]  /*04f0*/  ISETP.NE.AND P2, PT, R9, RZ, PT ;  /* 0x000000ff0900720c */ /* 0x000fe20003f45270 */
[----:B------:R-:W-:Y:S02]  /*0500*/  IMAD R17, R17, R12, RZ ;  /* 0x0000000c11117224 */ /* 0x000fe400078e02ff */
[----:B------:R-:W-:-:S02]  /*0510*/  IMAD R7, R7, R10, R8 ;  /* 0x0000000a07077224 */ /* 0x000fc400078e0208 */
[----:B------:R-:W-:-:S03]  /*0520*/  IMAD.MOV.U32 R10, RZ, RZ, RZ ;  /* 0x000000ffff0a7224 */ /* 0x000fc600078e00ff */
[----:B------:R-:W-:Y:S01]  /*0530*/  IABS R14, R7 ;  /* 0x00000007000e7213 */ /* 0x000fe20000000000 */
[----:B------:R-:W-:Y:S01]  /*0540*/  IMAD.HI.U32 R10, R11, R17, R10 ;  /* 0x000000110b0a7227 */ /* 0x000fe200078e000a */
[----:B-1----:R-:W-:Y:S02]  /*0550*/  IADD3 R11, PT, PT, RZ, -R15, RZ ;  /* 0x8000000fff0b7210 */ /* 0x002fe40007ffe0ff */
[----:B------:R-:W-:Y:S01]  /*0560*/  MOV R17, R14 ;  /* 0x0000000e00117202 */ /* 0x000fe20000000f00 */
[----:B------:R-:W-:Y:S01]  /*0570*/  HFMA2 R14, -RZ, RZ, 0, 0 ;  /* 0x00000000ff0e7431 */ /* 0x000fe200000001ff */
[----:B------:R-:W-:Y:S01]  /*0580*/  ISETP.GE.AND P1, PT, R7, RZ, PT ;  /* 0x000000ff0700720c */ /* 0x000fe20003f26270 */
[----:B------:R-:W-:Y:S02]  /*0590*/  IMAD R11, R11, R0, RZ ;  /* 0x000000000b0b7224 */ /* 0x000fe400078e02ff */
[----:B------:R-:W-:-:S04]  /*05a0*/  IMAD.HI.U32 R10, R10, R17, RZ ;  /* 0x000000110a0a7227 */ /* 0x000fc800078e00ff */
[----:B------:R-:W-:Y:S02]  /*05b0*/  IMAD.MOV R10, RZ, RZ, -R10 ;  /* 0x000000ffff0a7224 */ /* 0x000fe400078e0a0a */
[----:B------:R-:W-:-:S04]  /*05c0*/  IMAD.HI.U32 R14, R15, R11, R14 ;  /* 0x0000000b0f0e7227 */ /* 0x000fc800078e000e */
[----:B------:R-:W-:Y:S02]  /*05d0*/  IMAD R11, R12, R10, R17 ;  /* 0x0000000a0c0b7224 */ /* 0x000fe400078e0211 */
[----:B------:R-:W-:-:S03]  /*05e0*/  IMAD.HI.U32 R14, R14, R13, RZ ;  /* 0x0000000d0e0e7227 */ /* 0x000fc600078e00ff */
[----:B------:R-:W-:Y:S02]  /*05f0*/  ISETP.GT.U32.AND P0, PT, R12, R11, PT ;  /* 0x0000000b0c00720c */ /* 0x000fe40003f04070 */
[----:B------:R-:W-:-:S05]  /*0600*/  IADD3 R10, PT, PT, -R14, RZ, RZ ;  /* 0x000000ff0e0a7210 */ /* 0x000fca0007ffe1ff */
[----:B------:R-:W-:Y:S01]  /*0610*/  IMAD R13, R0, R10, R13 ;  /* 0x0000000a000d7224 */ /* 0x000fe200078e020d */
[----:B------:R-:W-:-:S04]  /*0620*/  LOP3.LUT R10, R8, R3, RZ, 0x3c, !PT ;  /* 0x00000003080a7212 */ /* 0x000fc800078e3cff */
[----:B------:R-:W-:Y:S01]  /*0630*/  ISETP.GT.U32.AND P3, PT, R0, R13, PT ;  /* 0x0000000d0000720c */ /* 0x000fe20003f64070 */
[----:B------:R-:W-:-:S05]  /*0640*/  @!P0 IMAD.IADD R11, R11, 0x1, -R12 ;  /* 0x000000010b0b8824 */ /* 0x000fca00078e0a0c */
[----:B------:R-:W-:-:S07]  /*0650*/  ISETP.GT.U32.AND P0, PT, R12, R11, PT ;  /* 0x0000000b0c00720c */ /* 0x000fce0003f04070 */
[----:B------:R-:W-:Y:S02]  /*0660*/  @!P3 IADD3 R13, PT, PT, R13, -R0, RZ ;  /* 0x800000000d0db210 */ /* 0x000fe40007ffe0ff */
[----:B------:R-:W-:-:S04]  /*0670*/  @!P3 IADD3 R14, PT, PT, R14, 0x1, RZ ;  /* 0x000000010e0eb810 */ /* 0x000fc80007ffe0ff */
[----:B------:R-:W-:Y:S02]  /*0680*/  @!P0 IADD3 R11, PT, PT, R11, -R12, RZ ;  /* 0x8000000c0b0b8210 */ /* 0x000fe40007ffe0ff */
[----:B------:R-:W-:-:S03]  /*0690*/  ISETP.GE.U32.AND P0, PT, R13, R0, PT ;  /* 0x000000000d00720c */ /* 0x000fc60003f06070 */
[----:B------:R-:W-:-:S05]  /*06a0*/  IMAD.MOV.U32 R0, RZ, RZ, R11 ;  /* 0x000000ffff007224 */ /* 0x000fca00078e000b */
[----:B------:R-:W-:Y:S02]  /*06b0*/  @!P1 IADD3 R0, PT, PT, -R0, RZ, RZ ;  /* 0x000000ff00009210 */ /* 0x000fe40007ffe1ff */
[----:B------:R-:W-:Y:S02]  /*06c0*/  @!P2 LOP3.LUT R0, RZ, R9, RZ, 0x33, !PT ;  /* 0x00000009ff00a212 */ /* 0x000fe400078e33ff */
[----:B------:R-:W-:Y:S01]  /*06d0*/  ISETP.GE.AND P1, PT, R10, RZ, PT ;  /* 0x000000ff0a00720c */ /* 0x000fe20003f26270 */
[----:B------:R-:W-:Y:S01]  /*06e0*/  @P0 VIADD R14, R14, 0x1 ;  /* 0x000000010e0e0836 */ /* 0x000fe20000000000 */
[----:B------:R-:W-:Y:S02]  /*06f0*/  SHF.R.S32.HI R9, RZ, 0x1f, R0 ;  /* 0x0000001fff097819 */ /* 0x000fe40000011400 */
[----:B------:R-:W-:Y:S02]  /*0700*/  ISETP.NE.AND P2, PT, R3, RZ, PT ;  /* 0x000000ff0300720c */ /* 0x000fe40003f45270 */
[----:B---3--:R-:W-:-:S02]  /*0710*/  ISETP.GT.U32.AND P0, PT, R4, R0, PT ;  /* 0x000000000400720c */ /* 0x008fc40003f04070 */
[----:B------:R-:W-:Y:S02]  /*0720*/  MOV R4, R14 ;  /* 0x0000000e00047202 */ /* 0x000fe40000000f00 */
[----:B------:R-:W-:Y:S01]  /*0730*/  ISETP.GT.AND.EX P0, PT, R5, R9, PT, P0 ;  /* 0x000000090500720c */ /* 0x000fe20003f04300 */
[----:B------:R-:W-:Y:S02]  /*0740*/  IMAD.MOV.U32 R5, RZ, RZ, RZ ;  /* 0x000000ffff057224 */ /* 0x000fe400078e00ff */
[----:B------:R-:W-:-:S04]  /*0750*/  @!P1 IADD3 R4, PT, PT, -R4, RZ, RZ ;  /* 0x000000ff04049210 */ /* 0x000fc80007ffe1ff */
[----:B------:R-:W-:-:S06]  /*0760*/  @!P2 LOP3.LUT R4, RZ, R3, RZ, 0x33, !PT ;  /* 0x00000003ff04a212 */ /* 0x000fcc00078e33ff */
[----:B------:R-:W-:Y:S05]  /*0770*/  @P0 BRA `(.L_x_63) ;  /* 0x0000000000280947 */ /* 0x000fea0003800000 */
[----:B------:R-:W0:Y:S08]  /*0780*/  LDC R6, c[0x0][0x3a0] ;  /* 0x0000e800ff067b82 */ /* 0x000e300000000800 */
[----:B------:R-:W1:Y:S02]  /*0790*/  LDC.64 R12, c[0x0][0x3b0] ;  /* 0x0000ec00ff0c7b82 */ /* 0x000e640000000a00 */
.L_x_64:
        /* <DEDUP_REMOVED lines=8> */
.L_x_63:
[----:B------:R-:W-:Y:S05]  /*0820*/  BSYNC.RECONVERGENT B0 ;  /* 0x0000000000007941 */ /* 0x000fea0003800200 */
.L_x_62:
[----:B------:R-:W-:-:S13]  /*0830*/  ISETP.NE.AND P0, PT, R5, R6, PT ;  /* 0x000000060500720c */ /* 0x000fda0003f05270 */
[----:B------:R-:W-:Y:S05]  /*0840*/  @!P0 EXIT ;  /* 0x000000000000894d */ /* 0x000fea0003800000 */
[----:B------:R-:W0:Y:S01]  /*0850*/  LDC.64 R10, c[0x0][0x3b8] ;  /* 0x0000ee00ff0a7b82 */ /* 0x000e220000000a00 */
[----:B------:R-:W-:Y:S01]  /*0860*/  IMAD R15, R8, 0x3, RZ ;  /* 0x00000003080f7824 */ /* 0x000fe200078e02ff */
[----:B------:R-:W1:Y:S01]  /*0870*/  LDCU UR5, c[0x0][0x394] ;  /* 0x00007280ff0577ac */ /* 0x000e620008000800 */
[----:B------:R-:W2:Y:S02]  /*0880*/  LDCU.64 UR8, c[0x0][0x398] ;  /* 0x00007300ff0877ac */ /* 0x000ea40008000a00 */
[----:B0-----:R-:W-:-:S05]  /*0890*/  IMAD.WIDE R8, R15, 0x4, R10 ;  /* 0x000000040f087825 */ /* 0x001fca00078e020a */
[----:B------:R-:W1:Y:S04]  /*08a0*/  LDG.E R17, desc[UR6][R8.64] ;  /* 0x0000000608117981 */ /* 0x000e68000c1e1900 */
[----:B------:R-:W2:Y:S04]  /*08b0*/  LDG.E R14, desc[UR6][R8.64+0x4] ;  /* 0x00000406080e7981 */ /* 0x000ea8000c1e1900 */
[----:B------:R-:W3:Y:S01]  /*08c0*/  LDG.E R3, desc[UR6][R8.64+0x8] ;  /* 0x0000080608037981 */ /* 0x000ee2000c1e1900 */
[----:B-1----:R-:W-:Y:S02]  /*08d0*/  ISETP.GE.AND P0, PT, R17, UR5, PT ;  /* 0x0000000511007c0c */ /* 0x002fe4000bf06270 */
[----:B--2---:R-:W-:-:S02]  /*08e0*/  ISETP.GE.AND P1, PT, R14, UR8, PT ;  /* 0x000000080e007c0c */ /* 0x004fc4000bf26270 */
[----:B------:R-:W-:Y:S02]  /*08f0*/  ISETP.LT.OR P0, PT, R17, RZ, P0 ;  /* 0x000000ff1100720c */ /* 0x000fe40000701670 */
[C---:B---3--:R-:W-:Y:S02]  /*0900*/  ISETP.GE.AND P2, PT, R3.reuse, UR9, PT ;  /* 0x0000000903007c0c */ /* 0x048fe4000bf46270 */
[----:B------:R-:W-:Y:S02]  /*0910*/  ISETP.LT.OR P1, PT, R14, RZ, P1 ;  /* 0x000000ff0e00720c */ /* 0x000fe40000f21670 */
[----:B------:R-:W-:-:S04]  /*0920*/  ISETP.LT.OR P2, PT, R3, RZ, P2 ;  /* 0x000000ff0300720c */ /* 0x000fc80001741670 */
[----:B------:R-:W-:-:S13]  /*0930*/  PLOP3.LUT P0, PT, P2, P0, P1, 0xfe, 0x0 ;  /* 0x000000000000781c */ /* 0x000fda0001701f16 */
[----:B------:R-:W-:Y:S05]  /*0940*/  @P0 EXIT ;  /* 0x000000000000094d */ /* 0x000fea0003800000 */
[----:B------:R-:W0:Y:S01]  /*0950*/  LDC.64 R12, c[0x0][0x3e0] ;  /* 0x0000f800ff0c7b82 */ /* 0x000e220000000a00 */
[----:B------:R-:W-:Y:S02]  /*0960*/  UIMAD UR4, UR5, UR8, URZ ;  /* 0x00000008050472a4 */ /* 0x000fe4000f8e02ff */
[----:B------:R-:W-:Y:S02]  /*0970*/  IMAD R9, R14, UR5, R17 ;  /* 0x000000050e097c24 */ /* 0x000fe4000f8e0211 */
[----:B------:R-:W-:Y:S02]  /*0980*/  HFMA2 R19, -RZ, RZ, 0, 5.9604644775390625e-08 ;  /* 0x00000001ff137431 */ /* 0x000fe400000001ff */
[----:B------:R-:W-:Y:S01]  /*0990*/  IMAD R8, R4, UR9, R3 ;  /* 0x0000000904087c24 */ /* 0x000fe2000f8e0203 */
[----:B------:R-:W1:Y:S03]  /*09a0*/  LDC.64 R10, c[0x0][0x3e8] ;  /* 0x0000fa00ff0a7b82 */ /* 0x000e660000000a00 */
[----:B------:R-:W-:-:S02]  /*09b0*/  IMAD R8, R8, UR4, R9 ;  /* 0x0000000408087c24 */ /* 0x000fc4000f8e0209 */
[----:B0-----:R-:W-:-:S03]  /*09c0*/  IMAD.WIDE R12, R15, 0x4, R12 ;  /* 0x000000040f0c7825 */ /* 0x001fc600078e020c */
[----:B------:R-:W0:Y:S02]  /*09d0*/  LDC R15, c[0x0][0x3a4] ;  /* 0x0000e900ff0f7b82 */ /* 0x000e240000000800 */
[----:B------:R2:W-:Y:S01]  /*09e0*/  STG.E desc[UR6][R12.64+0x4], R14 ;  /* 0x0000040e0c007986 */ /* 0x0005e2000c101906 */
[----:B-1----:R-:W-:-:S03]  /*09f0*/  IMAD.WIDE R10, R8, 0x4, R10 ;  /* 0x00000004080a7825 */ /* 0x002fc600078e020a */
[----:B------:R2:W-:Y:S04]  /*0a00*/  STG.E desc[UR6][R12.64+0x8], R17 ;  /* 0x000008110c007986 */ /* 0x0005e8000c101906 */
[----:B------:R2:W-:Y:S04]  /*0a10*/  STG.E desc[UR6][R12.64], R3 ;  /* 0x000000030c007986 */ /* 0x0005e8000c101906 */
[----:B------:R2:W-:Y:S01]  /*0a20*/  REDG.E.ADD.STRONG.GPU desc[UR6][R10.64], R19 ;  /* 0x000000130a00798e */ /* 0x0005e2000c12e106 */
[----:B0-----:R-:W-:-:S13]  /*0a30*/  ISETP.GE.AND P0, PT, R15, 0x1, PT ;  /* 0x000000010f00780c */ /* 0x001fda0003f06270 */
[----:B--2---:R-:W-:Y:S05]  /*0a40*/  @!P0 EXIT ;  /* 0x000000000000894d */ /* 0x004fea0003800000 */
[----:B------:R-:W0:Y:S01]  /*0a50*/  LDC R14, c[0x0][0x38c] ;  /* 0x0000e300ff0e7b82 */ /* 0x000e220000000800 */
[----:B------:R-:W-:Y:S01]  /*0a60*/  IABS R22, R2 ;  /* 0x0000000200167213 */ /* 0x000fe20000000000 */
[----:B------:R-:W1:Y:S01]  /*0a70*/  LDCU UR5, c[0x0][0x3a8] ;  /* 0x00007500ff0577ac */ /* 0x000e620008000800 */
[----:B------:R-:W-:-:S05]  /*0a80*/  ISETP.GE.AND P3, PT, R2, RZ, PT ;  /* 0x000000ff0200720c */ /* 0x000fca0003f66270 */
[----:B------:R-:W2:Y:S01]  /*0a90*/  LDC R17, c[0x0][0x388] ;  /* 0x0000e200ff117b82 */ /* 0x000ea20000000800 */
[----:B0-----:R-:W-:-:S04]  /*0aa0*/  IABS R18, R14 ;  /* 0x0000000e00127213 */ /* 0x001fc80000000000 */
[----:B------:R-:W0:Y:S01]  /*0ab0*/  I2F.RP R20, R18 ;  /* 0x0000001200147306 */ /* 0x000e220000209400 */
[----:B--2---:R-:W-:-:S07]  /*0ac0*/  IABS R16, R17 ;  /* 0x0000001100107213 */ /* 0x004fce0000000000 */
[----:B------:R-:W2:Y:S08]  /*0ad0*/  I2F.RP R19, R16 ;  /* 0x0000001000137306 */ /* 0x000eb00000209400 */
[----:B0-----:R-:W0:Y:S08]  /*0ae0*/  MUFU.RCP R20, R20 ;  /* 0x0000001400147308 */ /* 0x001e300000001000 */
[----:B--2---:R-:W2:Y:S01]  /*0af0*/  MUFU.RCP R19, R19 ;  /* 0x0000001300137308 */ /* 0x004ea20000001000 */
[----:B0-----:R-:W-:-:S02]  /*0b00*/  IADD3 R12, PT, PT, R20, 0xffffffe, RZ ;  /* 0x0ffffffe140c7810 */ /* 0x001fc40007ffe0ff */
[----:B------:R-:W-:-:S05]  /*0b10*/  IABS R20, R7 ;  /* 0x0000000700147213 */ /* 0x000fca0000000000 */
[----:B------:R0:W3:Y:S01]  /*0b20*/  F2I.FTZ.U32.TRUNC.NTZ R13, R12 ;  /* 0x0000000c000d7305 */ /* 0x0000e2000021f000 */
[----:B------:R-:W-:Y:S01]  /*0b30*/  LOP3.LUT R7, R7, R14, RZ, 0x3c, !PT ;  /* 0x0000000e07077212 */ /* 0x000fe200078e3cff */
[----:B--2---:R-:W-:-:S03]  /*0b40*/  VIADD R10, R19, 0xffffffe ;  /* 0x0ffffffe130a7836 */ /* 0x004fc60000000000 */
[----:B------:R-:W-:Y:S02]  /*0b50*/  ISETP.GE.AND P2, PT, R7, RZ, PT ;  /* 0x000000ff0700720c */ /* 0x000fe40003f46270 */
[----:B------:R-:W2:Y:S01]  /*0b60*/  LDC R7, c[0x0][0x390] ;  /* 0x0000e400ff077b82 */ /* 0x000ea20000000800 */
[----:B------:R4:W5:Y:S01]  /*0b70*/  F2I.FTZ.U32.TRUNC.NTZ R11, R10 ;  /* 0x0000000a000b7305 */ /* 0x000962000021f000 */
[----:B0-----:R-:W-:Y:S02]  /*0b80*/  MOV R12, RZ ;  /* 0x000000ff000c7202 */ /* 0x001fe40000000f00 */
[----:B---3--:R-:W-:Y:S01]  /*0b90*/  IADD3 R23, PT, PT, RZ, -R13, RZ ;  /* 0x8000000dff177210 */ /* 0x008fe20007ffe0ff */
[----:B----4-:R-:W-:-:S04]  /*0ba0*/  IMAD.MOV.U32 R10, RZ, RZ, RZ ;  /* 0x000000ffff0a7224 */ /* 0x010fc800078e00ff */
[----:B------:R-:W-:Y:S01]  /*0bb0*/  IMAD R19, R23, R18, RZ ;  /* 0x0000001217137224 */ /* 0x000fe200078e02ff */
[----:B-----5:R-:W-:-:S03]  /*0bc0*/  IADD3 R21, PT, PT, RZ, -R11, RZ ;  /* 0x8000000bff157210 */ /* 0x020fc60007ffe0ff */
[----:B------:R-:W-:Y:S01]  /*0bd0*/  IMAD.HI.U32 R19, R13, R19, R12 ;  /* 0x000000130d137227 */ /* 0x000fe200078e000c */
[----:B------:R-:W-:-:S03]  /*0be0*/  MOV R12, R20 ;  /* 0x00000014000c7202 */ /* 0x000fc60000000f00 */
[----:B------:R-:W-:Y:S02]  /*0bf0*/  IMAD R21, R21, R16, RZ ;  /* 0x0000001015157224 */ /* 0x000fe400078e02ff */
[----:B------:R-:W-:-:S04]  /*0c00*/  IMAD.HI.U32 R19, R19, R12, RZ ;  /* 0x0000000c13137227 */ /* 0x000fc800078e00ff */
[----:B------:R-:W-:Y:S01]  /*0c10*/  IMAD.HI.U32 R10, R11, R21, R10 ;  /* 0x000000150b0a7227 */ /* 0x000fe200078e000a */
[----:B------:R-:W-:Y:S02]  /*0c20*/  MOV R11, R22 ;  /* 0x00000016000b7202 */ /* 0x000fe40000000f00 */
[----:B------:R-:W-:-:S03]  /*0c30*/  IADD3 R13, PT, PT, -R19, RZ, RZ ;  /* 0x000000ff130d7210 */ /* 0x000fc60007ffe1ff */
[----:B------:R-:W-:-:S04]  /*0c40*/  IMAD.HI.U32 R10, R10, R11, RZ ;  /* 0x0000000b0a0a7227 */ /* 0x000fc800078e00ff */
[----:B------:R-:W-:Y:S02]  /*0c50*/  IMAD.MOV R10, RZ, RZ, -R10 ;  /* 0x000000ffff0a7224 */ /* 0x000fe400078e0a0a */
[----:B------:R-:W-:Y:S02]  /*0c60*/  IMAD R13, R18, R13, R12 ;  /* 0x0000000d120d7224 */ /* 0x000fe400078e020c */
[----:B------:R-:W-:-:S03]  /*0c70*/  IMAD R11, R16, R10, R11 ;  /* 0x0000000a100b7224 */ /* 0x000fc600078e020b */
[----:B------:R-:W-:Y:S02]  /*0c80*/  ISETP.GT.U32.AND P0, PT, R18, R13, PT ;  /* 0x0000000d1200720c */ /* 0x000fe40003f04070 */
[----:B------:R-:W-:-:S11]  /*0c90*/  ISETP.GT.U32.AND P1, PT, R16, R11, PT ;  /* 0x0000000b1000720c */ /* 0x000fd60003f24070 */
[----:B------:R-:W-:Y:S01]  /*0ca0*/  @!P0 IADD3 R13, PT, PT, R13, -R18, RZ ;  /* 0x800000120d0d8210 */ /* 0x000fe20007ffe0ff */
[----:B------:R-:W-:Y:S01]  /*0cb0*/  @!P0 VIADD R19, R19, 0x1 ;  /* 0x0000000113138836 */ /* 0x000fe20000000000 */
[----:B------:R-:W-:Y:S02]  /*0cc0*/  @!P1 IADD3 R11, PT, PT, R11, -R16, RZ ;  /* 0x800000100b0b9210 */ /* 0x000fe40007ffe0ff */
[----:B------:R-:W-:Y:S02]  /*0cd0*/  ISETP.GE.U32.AND P4, PT, R13, R18, PT ;  /* 0x000000120d00720c */ /* 0x000fe40003f86070 */
[----:B------:R-:W-:Y:S01]  /*0ce0*/  ISETP.GT.U32.AND P5, PT, R16, R11, PT ;  /* 0x0000000b1000720c */ /* 0x000fe20003fa4070 */
[----:B------:R-:W0:Y:S01]  /*0cf0*/  LDC.64 R12, c[0x0][0x3c8] ;  /* 0x0000f200ff0c7b82 */ /* 0x000e220000000a00 */
[----:B------:R-:W-:Y:S02]  /*0d00*/  ISETP.NE.AND P1, PT, R17, RZ, PT ;  /* 0x000000ff1100720c */ /* 0x000fe40003f25270 */
[----:B------:R-:W-:-:S07]  /*0d10*/  ISETP.NE.AND P0, PT, R14, RZ, PT ;  /* 0x000000ff0e00720c */ /* 0x000fce0003f05270 */
[----:B------:R-:W-:Y:S02]  /*0d20*/  @P4 IADD3 R19, PT, PT, R19, 0x1, RZ ;  /* 0x0000000113134810 */ /* 0x000fe40007ffe0ff */
[----:B------:R-:W-:-:S04]  /*0d30*/  @!P5 IADD3 R11, PT, PT, R11, -R16, RZ ;  /* 0x800000100b0bd210 */ /* 0x000fc80007ffe0ff */
[----:B------:R-:W-:Y:S01]  /*0d40*/  MOV R10, R11 ;  /* 0x0000000b000a7202 */ /* 0x000fe20000000f00 */
[----:B------:R-:W-:-:S03]  /*0d50*/  IMAD.MOV.U32 R11, RZ, RZ, R19 ;  /* 0x000000ffff0b7224 */ /* 0x000fc600078e0013 */
[----:B------:R-:W-:Y:S02]  /*0d60*/  @!P3 IADD3 R10, PT, PT, -R10, RZ, RZ ;  /* 0x000000ff0a0ab210 */ /* 0x000fe40007ffe1ff */
[----:B------:R-:W-:Y:S02]  /*0d70*/  @!P2 IADD3 R11, PT, PT, -R11, RZ, RZ ;  /* 0x000000ff0b0ba210 */ /* 0x000fe40007ffe1ff */
[-C--:B------:R-:W-:Y:S02]  /*0d80*/  @!P1 LOP3.LUT R10, RZ, R17.reuse, RZ, 0x33, !PT ;  /* 0x00000011ff0a9212 */ /* 0x080fe400078e33ff */
[----:B------:R-:W-:Y:S02]  /*0d90*/  @!P0 LOP3.LUT R11, RZ, R14, RZ, 0x33, !PT ;  /* 0x0000000eff0b8212 */ /* 0x000fe400078e33ff */
[----:B--2---:R-:W-:Y:S01]  /*0da0*/  ISETP.GE.AND P0, PT, R7, 0x1, PT ;  /* 0x000000010700780c */ /* 0x004fe20003f06270 */
[C---:B------:R-:W-:Y:S02]  /*0db0*/  IMAD R2, R4.reuse, R17, R10 ;  /* 0x0000001104027224 */ /* 0x040fe400078e020a */
[----:B------:R-:W-:-:S02]  /*0dc0*/  IMAD R4, R4, UR4, R9 ;  /* 0x0000000404047c24 */ /* 0x000fc4000f8e0209 */
[-C--:B------:R-:W-:Y:S02]  /*0dd0*/  IMAD R17, R17, R6.reuse, RZ ;  /* 0x0000000611117224 */ /* 0x080fe400078e02ff */
[----:B------:R-:W-:Y:S02]  /*0de0*/  IMAD R5, R10, R6, R5 ;  /* 0x000000060a057224 */ /* 0x000fe400078e0205 */
[----:B-1----:R-:W-:Y:S02]  /*0df0*/  IMAD R11, R2, UR5, R11 ;  /* 0x00000005020b7c24 */ /* 0x002fe4000f8e020b */
[----:B------:R-:W-:Y:S02]  /*0e00*/  IMAD R4, R4, R17, R5 ;  /* 0x0000001104047224 */ /* 0x000fe400078e0205 */
[----:B------:R-:W-:Y:S02]  /*0e10*/  IMAD R11, R11, R14, R0 ;  /* 0x0000000e0b0b7224 */ /* 0x000fe400078e0200 */
[----:B------:R-:W-:-:S02]  /*0e20*/  IMAD R3, R4, UR9, R3 ;  /* 0x0000000904037c24 */ /* 0x000fc4000f8e0203 */
[----:B0-----:R-:W-:Y:S01]  /*0e30*/  IMAD.WIDE R12, R11, 0x4, R12 ;  /* 0x000000040b0c7825 */ /* 0x001fe200078e020c */
[----:B------:R-:W-:Y:S06]  /*0e40*/  @!P0 EXIT ;  /* 0x000000000000894d */ /* 0x000fec0003800000 */
[-C--:B------:R-:W-:Y:S01]  /*0e50*/  IMAD R9, R15, R7.reuse, RZ ;  /* 0x000000070f097224 */ /* 0x080fe200078e02ff */
[C---:B------:R-:W-:Y:S01]  /*0e60*/  LOP3.LUT R6, R7.reuse, 0x7ffffff8, RZ, 0xc0, !PT ;  /* 0x7ffffff807067812 */ /* 0x040fe200078ec0ff */
[----:B------:R-:W-:Y:S01]  /*0e70*/  IMAD R5, R14, R7, RZ ;  /* 0x000000070e057224 */ /* 0x000fe200078e02ff */
[C---:B------:R-:W-:Y:S01]  /*0e80*/  LOP3.LUT R4, R7.reuse, 0x7, RZ, 0xc0, !PT ;  /* 0x0000000707047812 */ /* 0x040fe200078ec0ff */
[----:B------:R-:W-:Y:S01]  /*0e90*/  IMAD R8, R8, R9, RZ ;  /* 0x0000000908087224 */ /* 0x000fe200078e02ff */
[----:B------:R-:W-:Y:S01]  /*0ea0*/  LOP3.LUT R7, R7, 0x3, RZ, 0xc0, !PT ;  /* 0x0000000307077812 */ /* 0x000fe200078ec0ff */
[----:B------:R-:W-:Y:S01]  /*0eb0*/  IMAD R9, R9, R2, RZ ;  /* 0x0000000209097224 */ /* 0x000fe200078e02ff */
[----:B------:R-:W-:Y:S01]  /*0ec0*/  IADD3 R10, PT, PT, -R6, RZ, RZ ;  /* 0x000000ff060a7210 */ /* 0x000fe20007ffe1ff */
[----:B------:R-:W-:-:S06]  /*0ed0*/  UMOV UR4, URZ ;  /* 0x000000ff00047c82 */ /* 0x000fcc0008000000 */
.L_x_70:
[----:B0-----:R-:W0:Y:S01]  /*0ee0*/  LDC R20, c[0x0][0x390] ;  /* 0x0000e400ff147b82 */ /* 0x001e220000000800 */
[----:B------:R-:W-:-:S07]  /*0ef0*/  IMAD.MOV.U32 R23, RZ, RZ, RZ ;  /* 0x000000ffff177224 */ /* 0x000fce00078e00ff */
[----:B-1----:R-:W1:Y:S08]  /*0f00*/  LDC R11, c[0x0][0x3a4] ;  /* 0x0000e900ff0b7b82 */ /* 0x002e700000000800 */
[----:B--2---:R-:W2:Y:S01]  /*0f10*/  LDC.64 R14, c[0x0][0x3d0] ;  /* 0x0000f400ff0e7b82 */ /* 0x004ea20000000a00 */
[C---:B0-----:R-:W-:Y:S01]  /*0f20*/  ISETP.GE.U32.AND P0, PT, R20.reuse, 0x8, PT ;  /* 0x000000081400780c */ /* 0x041fe20003f06070 */
[----:B------:R-:W-:-:S02]  /*0f30*/  IMAD R21, R20, UR4, R8 ;  /* 0x0000000414157c24 */ /* 0x000fc4000f8e0208 */
[----:B------:R-:W-:Y:S02]  /*0f40*/  IMAD R22, R20, UR4, R9 ;  /* 0x0000000414167c24 */ /* 0x000fe4000f8e0209 */
[----:B-1----:R-:W-:-:S04]  /*0f50*/  IMAD R17, R3, R11, UR4 ;  /* 0x0000000403117e24 */ /* 0x002fc8000f8e020b */
[----:B--2---:R-:W-:-:S04]  /*0f60*/  IMAD.WIDE R14, R17, 0x4, R14 ;  /* 0x00000004110e7825 */ /* 0x004fc800078e020e */
[----:B---3--:R-:W-:Y:S05]  /*0f70*/  @!P0 BRA `(.L_x_65) ;  /* 0x0000000400188947 */ /* 0x008fea0003800000 */
[----:B------:R-:W-:Y:S01]  /*0f80*/  IMAD R24, R2, R11, UR4 ;  /* 0x0000000402187e24 */ /* 0x000fe2000f8e020b */
[----:B------:R-:W-:Y:S02]  /*0f90*/  MOV R23, R21 ;  /* 0x0000001500177202 */ /* 0x000fe40000000f00 */
[----:B------:R-:W-:Y:S01]  /*0fa0*/  MOV R26, R10 ;  /* 0x0000000a001a7202 */ /* 0x000fe20000000f00 */
[----:B------:R-:W-:-:S07]  /*0fb0*/  IMAD R24, R5, R24, R0 ;  /* 0x0000001805187224 */ /* 0x000fce00078e0200 */
.L_x_66:
[----:B0-----:R-:W0:Y:S01]  /*0fc0*/  LDC.64 R16, c[0x0][0x3c0] ;  /* 0x0000f000ff107b82 */ /* 0x001e220000000a00 */
[----:B------:R-:W2:Y:S04]  /*0fd0*/  LDG.E R29, desc[UR6][R12.64] ;  /* 0x000000060c1d7981 */ /* 0x000ea8000c1e1900 */
[----:B------:R-:W3:Y:S03]  /*0fe0*/  LDG.E R28, desc[UR6][R14.64] ;  /* 0x000000060e1c7981 */ /* 0x000ee6000c1e1900 */
[----:B------:R-:W1:Y:S08]  /*0ff0*/  LDC.64 R18, c[0x0][0x3d8] ;  /* 0x0000f600ff127b82 */ /* 0x000e700000000a00 */
[----:B------:R-:W4:Y:S01]  /*1000*/  LDC R25, c[0x0][0x38c] ;  /* 0x0000e300ff197b82 */ /* 0x000f220000000800 */
[----:B0-----:R-:W-:-:S05]  /*1010*/  IMAD.WIDE R16, R24, 0x4, R16 ;  /* 0x0000000418107825 */ /* 0x001fca00078e0210 */
[----:B------:R4:W2:Y:S01]  /*1020*/  LDG.E R27, desc[UR6][R16.64] ;  /* 0x00000006101b7981 */ /* 0x0008a2000c1e1900 */
[----:B-1----:R-:W-:-:S04]  /*1030*/  IMAD.WIDE R18, R23, 0x4, R18 ;  /* 0x0000000417127825 */ /* 0x002fc800078e0212 */
[----:B----4-:R-:W-:-:S04]  /*1040*/  IMAD.WIDE R16, R25, 0x4, R16 ;  /* 0x0000000419107825 */ /* 0x010fc800078e0210 */
[----:B--2---:R-:W-:-:S04]  /*1050*/  FMUL R27, R27, R29 ;  /* 0x0000001d1b1b7220 */ /* 0x004fc80000400000 */
[----:B---3--:R-:W-:-:S05]  /*1060*/  FMUL R29, R27, R28 ;  /* 0x0000001c1b1d7220 */ /* 0x008fca0000400000 */
[----:B------:R0:W-:Y:S04]  /*1070*/  REDG.E.ADD.F32.FTZ.RN.STRONG.GPU desc[UR6][R18.64], R29 ;  /* 0x0000001d120079a6 */ /* 0x0001e8000c12f306 */
[----:B------:R-:W2:Y:S04]  /*1080*/  LDG.E R28, desc[UR6][R16.64] ;  /* 0x00000006101c7981 */ /* 0x000ea8000c1e1900 */
[----:B------:R-:W3:Y:S04]  /*1090*/  LDG.E R27, desc[UR6][R14.64] ;  /* 0x000000060e1b7981 */ /* 0x000ee8000c1e1900 */
[----:B0-----:R-:W2:Y:S02]  /*10a0*/  LDG.E R29, desc[UR6][R12.64] ;  /* 0x000000060c1d7981 */ /* 0x001ea4000c1e1900 */
[----:B--2---:R-:W-:-:S04]  /*10b0*/  FMUL R28, R28, R29 ;  /* 0x0000001d1c1c7220 */ /* 0x004fc80000400000 */
[----:B---3--:R-:W-:Y:S01]  /*10c0*/  FMUL R27, R28, R27 ;  /* 0x0000001b1c1b7220 */ /* 0x008fe20000400000 */
[----:B------:R-:W-:-:S04]  /*10d0*/  IMAD.WIDE R28, R25, 0x4, R16 ;  /* 0x00000004191c7825 */ /* 0x000fc800078e0210 */
[----:B------:R0:W-:Y:S04]  /*10e0*/  REDG.E.ADD.F32.FTZ.RN.STRONG.GPU desc[UR6][R18.64+0x4], R27 ;  /* 0x0000041b120079a6 */ /* 0x0001e8000c12f306 */
[----:B------:R-:W2:Y:S04]  /*10f0*/  LDG.E R16, desc[UR6][R28.64] ;  /* 0x000000061c107981 */ /* 0x000ea8000c1e1900 */
[----:B------:R-:W2:Y:S04]  /*1100*/  LDG.E R17, desc[UR6][R12.64] ;  /* 0x000000060c117981 */ /* 0x000ea8000c1e1900 */
[----:B0-----:R-:W3:Y:S01]  /*1110*/  LDG.E R27, desc[UR6][R14.64] ;  /* 0x000000060e1b7981 */ /* 0x001ee2000c1e1900 */
        /* <DEDUP_REMOVED lines=33> */
[----:B------:R-:W3:Y:S04]  /*1330*/  LDG.E R29, desc[UR6][R14.64] ;  /* 0x000000060e1d7981 */ /* 0x000ee8000c1e1900 */
[----:B------:R-:W2:Y:S01]  /*1340*/  LDG.E R17, desc[UR6][R12.64] ;  /* 0x000000060c117981 */ /* 0x000ea2000c1e1900 */
[----:B------:R-:W-:-:S04]  /*1350*/  IADD3 R26, PT, PT, R26, 0x8, RZ ;  /* 0x000000081a1a7810 */ /* 0x000fc80007ffe0ff */
[----:B------:R-:W-:Y:S01]  /*1360*/  ISETP.NE.AND P0, PT, R26, RZ, PT ;  /* 0x000000ff1a00720c */ /* 0x000fe20003f05270 */
[----:B------:R-:W-:Y:S01]  /*1370*/  IMAD R24, R25, 0x8, R24 ;  /* 0x0000000819187824 */ /* 0x000fe200078e0218 */
[----:B------:R-:W-:Y:S01]  /*1380*/  IADD3 R23, PT, PT, R23, 0x8, RZ ;  /* 0x0000000817177810 */ /* 0x000fe20007ffe0ff */
[----:B--2---:R-:W-:-:S04]  /*1390*/  FMUL R16, R16, R17 ;  /* 0x0000001110107220 */ /* 0x004fc80000400000 */
[----:B---3--:R-:W-:-:S05]  /*13a0*/  FMUL R29, R16, R29 ;  /* 0x0000001d101d7220 */ /* 0x008fca0000400000 */
[----:B------:R0:W-:Y:S01]  /*13b0*/  REDG.E.ADD.F32.FTZ.RN.STRONG.GPU desc[UR6][R18.64+0x1c], R29 ;  /* 0x00001c1d120079a6 */ /* 0x0001e2000c12f306 */
[----:B------:R-:W-:Y:S05]  /*13c0*/  @P0 BRA `(.L_x_66) ;  /* 0xfffffff800fc0947 */ /* 0x000fea000383ffff */
[----:B------:R-:W-:-:S07]  /*13d0*/  MOV R23, R6 ;  /* 0x0000000600177202 */ /* 0x000fce0000000f00 */
.L_x_65:
[----:B------:R-:W-:-:S13]  /*13e0*/  ISETP.NE.AND P0, PT, R4, RZ, PT ;  /* 0x000000ff0400720c */ /* 0x000fda0003f05270 */
[----:B------:R-:W-:Y:S05]  /*13f0*/  @!P0 BRA `(.L_x_67) ;  /* 0x0000000400448947 */ /* 0x000fea0003800000 */
[----:B------:R-:W-:Y:S02]  /*1400*/  IADD3 R16, PT, PT, R4, -0x1, RZ ;  /* 0xffffffff04107810 */ /* 0x000fe40007ffe0ff */
[----:B------:R-:W-:Y:S02]  /*1410*/  ISETP.NE.AND P1, PT, R7, RZ, PT ;  /* 0x000000ff0700720c */ /* 0x000fe40003f25270 */
[----:B------:R-:W-:-:S13]  /*1420*/  ISETP.GE.U32.AND P0, PT, R16, 0x3, PT ;  /* 0x000000031000780c */ /* 0x000fda0003f06070 */
[----:B------:R-:W-:Y:S05]  /*1430*/  @!P0 BRA `(.L_x_68) ;  /* 0x0000000000908947 */ /* 0x000fea0003800000 */
[----:B------:R-:W1:Y:S01]  /*1440*/  LDC R25, c[0x0][0x38c] ;  /* 0x0000e300ff197b82 */ /* 0x000e620000000800 */
[----:B------:R-:W-:Y:S01]  /*1450*/  IMAD.IADD R16, R22, 0x1, R23 ;  /* 0x0000000116107824 */ /* 0x000fe200078e0217 */
[----:B0-----:R-:W2:Y:S04]  /*1460*/  LDG.E R29, desc[UR6][R12.64] ;  /* 0x000000060c1d7981 */ /* 0x001ea8000c1e1900 */
[----:B------:R-:W3:Y:S02]  /*1470*/  LDG.E R24, desc[UR6][R14.64] ;  /* 0x000000060e187981 */ /* 0x000ee4000c1e1900 */
[----:B------:R-:W0:Y:S01]  /*1480*/  LDC.64 R18, c[0x0][0x3c0] ;  /* 0x0000f000ff127b82 */ /* 0x000e220000000a00 */
[----:B-1----:R-:W-:-:S04]  /*1490*/  IMAD R17, R16, R25, R0 ;  /* 0x0000001910117224 */ /* 0x002fc800078e0200 */
[----:B0-----:R-:W-:-:S03]  /*14a0*/  IMAD.WIDE R18, R17, 0x4, R18 ;  /* 0x0000000411127825 */ /* 0x001fc600078e0212 */
[----:B------:R-:W0:Y:S02]  /*14b0*/  LDC.64 R16, c[0x0][0x3d8] ;  /* 0x0000f600ff107b82 */ /* 0x000e240000000a00 */
[----:B------:R-:W2:Y:S01]  /*14c0*/  LDG.E R26, desc[UR6][R18.64] ;  /* 0x00000006121a7981 */ /* 0x000ea2000c1e1900 */
[----:B------:R-:W-:-:S05]  /*14d0*/  IADD3 R27, PT, PT, R21, R23, RZ ;  /* 0x00000017151b7210 */ /* 0x000fca0007ffe0ff */
[----:B0-----:R-:W-:-:S04]  /*14e0*/  IMAD.WIDE R16, R27, 0x4, R16 ;  /* 0x000000041b107825 */ /* 0x001fc800078e0210 */
[----:B--2---:R-:W-:Y:S01]  /*14f0*/  FMUL R29, R26, R29 ;  /* 0x0000001d1a1d7220 */ /* 0x004fe20000400000 */
[----:B------:R-:W-:-:S04]  /*1500*/  IMAD.WIDE R26, R25, 0x4, R18 ;  /* 0x00000004191a7825 */ /* 0x000fc800078e0212 */
[----:B---3--:R-:W-:-:S05]  /*1510*/  FMUL R29, R29, R24 ;  /* 0x000000181d1d7220 */ /* 0x008fca0000400000 */
[----:B------:R0:W-:Y:S04]  /*1520*/  REDG.E.ADD.F32.FTZ.RN.STRONG.GPU desc[UR6][R16.64], R29 ;  /* 0x0000001d100079a6 */ /* 0x0001e8000c12f306 */
[----:B------:R-:W2:Y:S04]  /*1530*/  LDG.E R24, desc[UR6][R26.64] ;  /* 0x000000061a187981 */ /* 0x000ea8000c1e1900 */
[----:B------:R-:W2:Y:S04]  /*1540*/  LDG.E R28, desc[UR6][R12.64] ;  /* 0x000000060c1c7981 */ /* 0x000ea8000c1e1900 */
[----:B------:R-:W3:Y:S01]  /*1550*/  LDG.E R19, desc[UR6][R14.64] ;  /* 0x000000060e137981 */ /* 0x000ee2000c1e1900 */
[----:B--2---:R-:W-:-:S04]  /*1560*/  FMUL R24, R24, R28 ;  /* 0x0000001c18187220 */ /* 0x004fc80000400000 */
[----:B---3--:R-:W-:Y:S01]  /*1570*/  FMUL R28, R24, R19 ;  /* 0x00000013181c7220 */ /* 0x008fe20000400000 */
[----:B------:R-:W-:-:S04]  /*1580*/  IMAD.WIDE R18, R25, 0x4, R26 ;  /* 0x0000000419127825 */ /* 0x000fc800078e021a */
        /* <DEDUP_REMOVED lines=9> */
[----:B0-----:R-:W2:Y:S04]  /*1620*/  LDG.E R29, desc[UR6][R12.64] ;  /* 0x000000060c1d7981 */ /* 0x001ea8000c1e1900 */
[----:B------:R-:W3:Y:S01]  /*1630*/  LDG.E R26, desc[UR6][R14.64] ;  /* 0x000000060e1a7981 */ /* 0x000ee2000c1e1900 */
[----:B--2---:R-:W-:-:S04]  /*1640*/  FMUL R29, R24, R29 ;  /* 0x0000001d181d7220 */ /* 0x004fc80000400000 */
[----:B---3--:R-:W-:-:S05]  /*1650*/  FMUL R29, R29, R26 ;  /* 0x0000001a1d1d7220 */ /* 0x008fca0000400000 */
[----:B------:R1:W-:Y:S01]  /*1660*/  REDG.E.ADD.F32.FTZ.RN.STRONG.GPU desc[UR6][R16.64+0xc], R29 ;  /* 0x00000c1d100079a6 */ /* 0x0003e2000c12f306 */
[----:B------:R-:W-:-:S07]  /*1670*/  IADD3 R23, PT, PT, R23, 0x4, RZ ;  /* 0x0000000417177810 */ /* 0x000fce0007ffe0ff */
.L_x_68:
[----:B------:R-:W-:Y:S05]  /*1680*/  @!P1 BRA `(.L_x_67) ;  /* 0x0000000000a09947 */ /* 0x000fea0003800000 */
[----:B------:R-:W-:Y:S02]  /*1690*/  ISETP.NE.AND P0, PT, R7, 0x1, PT ;  /* 0x000000010700780c */ /* 0x000fe40003f05270 */
[----:B------:R-:W-:-:S11]  /*16a0*/  LOP3.LUT P1, RZ, R20, 0x1, RZ, 0xc0, !PT ;  /* 0x0000000114ff7812 */ /* 0x000fd6000782c0ff */
[----:B------:R-:W-:Y:S05]  /*16b0*/  @!P0 BRA `(.L_x_69) ;  /* 0x0000000000588947 */ /* 0x000fea0003800000 */
[----:B-1----:R-:W1:Y:S01]  /*16c0*/  LDC R17, c[0x0][0x38c] ;  /* 0x0000e300ff117b82 */ /* 0x002e620000000800 */
[----:B------:R-:W-:Y:S01]  /*16d0*/  IADD3 R16, PT, PT, R22, R23, RZ ;  /* 0x0000001716107210 */ /* 0x000fe20007ffe0ff */
[----:B0-----:R-:W2:Y:S06]  /*16e0*/  LDG.E R27, desc[UR6][R12.64] ;  /* 0x000000060c1b7981 */ /* 0x001eac000c1e1900 */
[----:B------:R-:W0:Y:S01]  /*16f0*/  LDC.64 R24, c[0x0][0x3c0] ;  /* 0x0000f000ff187b82 */ /* 0x000e220000000a00 */
[----:B-1----:R-:W-:Y:S02]  /*1700*/  IMAD R19, R16, R17, R0 ;  /* 0x0000001110137224 */ /* 0x002fe400078e0200 */
[----:B------:R-:W3:Y:S02]  /*1710*/  LDG.E R16, desc[UR6][R14.64] ;  /* 0x000000060e107981 */ /* 0x000ee4000c1e1900 */
[----:B0-----:R-:W-:-:S03]  /*1720*/  IMAD.WIDE R24, R19, 0x4, R24 ;  /* 0x0000000413187825 */ /* 0x001fc600078e0218 */
[----:B------:R-:W0:Y:S02]  /*1730*/  LDC.64 R18, c[0x0][0x3d8] ;  /* 0x0000f600ff127b82 */ /* 0x000e240000000a00 */
[----:B------:R-:W2:Y:S01]  /*1740*/  LDG.E R20, desc[UR6][R24.64] ;  /* 0x0000000618147981 */ /* 0x000ea2000c1e1900 */
[----:B------:R-:W-:-:S04]  /*1750*/  IMAD.IADD R29, R21, 0x1, R23 ;  /* 0x00000001151d7824 */ /* 0x000fc800078e0217 */
[----:B0-----:R-:W-:-:S04]  /*1760*/  IMAD.WIDE R18, R29, 0x4, R18 ;  /* 0x000000041d127825 */ /* 0x001fc800078e0212 */
[----:B--2---:R-:W-:-:S04]  /*1770*/  FMUL R27, R20, R27 ;  /* 0x0000001b141b7220 */ /* 0x004fc80000400000 */
[----:B---3--:R-:W-:Y:S01]  /*1780*/  FMUL R27, R27, R16 ;  /* 0x000000101b1b7220 */ /* 0x008fe20000400000 */
[----:B------:R-:W-:-:S04]  /*1790*/  IMAD.WIDE R16, R17, 0x4, R24 ;  /* 0x0000000411107825 */ /* 0x000fc800078e0218 */
[----:B------:R2:W-:Y:S04]  /*17a0*/  REDG.E.ADD.F32.FTZ.RN.STRONG.GPU desc[UR6][R18.64], R27 ;  /* 0x0000001b120079a6 */ /* 0x0005e8000c12f306 */
[----:B------:R-:W3:Y:S04]  /*17b0*/  LDG.E R16, desc[UR6][R16.64] ;  /* 0x0000000610107981 */ /* 0x000ee8000c1e1900 */
[----:B------:R-:W3:Y:S04]  /*17c0*/  LDG.E R29, desc[UR6][R12.64] ;  /* 0x000000060c1d7981 */ /* 0x000ee8000c1e1900 */
[----:B------:R-:W4:Y:S01]  /*17d0*/  LDG.E R20, desc[UR6][R14.64] ;  /* 0x000000060e147981 */ /* 0x000f22000c1e1900 */
[----:B---3--:R-:W-:-:S04]  /*17e0*/  FMUL R29, R16, R29 ;  /* 0x0000001d101d7220 */ /* 0x008fc80000400000 */
[----:B----4-:R-:W-:-:S05]  /*17f0*/  FMUL R29, R29, R20 ;  /* 0x000000141d1d7220 */ /* 0x010fca0000400000 */
[----:B------:R2:W-:Y:S01]  /*1800*/  REDG.E.ADD.F32.FTZ.RN.STRONG.GPU desc[UR6][R18.64+0x4], R29 ;  /* 0x0000041d120079a6 */ /* 0x0005e2000c12f306 */
[----:B------:R-:W-:-:S07]  /*1810*/  IADD3 R23, PT, PT, R23, 0x2, RZ ;  /* 0x0000000217177810 */ /* 0x000fce0007ffe0ff */
.L_x_69:
[----:B------:R-:W-:Y:S05]  /*1820*/  @!P1 BRA `(.L_x_67) ;  /* 0x0000000000389947 */ /* 0x000fea0003800000 */
[----:B-1----:R-:W1:Y:S01]  /*1830*/  LDC.64 R16, c[0x0][0x3c0] ;  /* 0x0000f000ff107b82 */ /* 0x002e620000000a00 */
[----:B------:R-:W3:Y:S01]  /*1840*/  LDCU UR5, c[0x0][0x38c] ;  /* 0x00007180ff0577ac */ /* 0x000ee20008000800 */
[----:B0-2---:R-:W-:Y:S01]  /*1850*/  IADD3 R19, PT, PT, R22, R23, RZ ;  /* 0x0000001716137210 */ /* 0x005fe20007ffe0ff */
[----:B------:R-:W2:Y:S04]  /*1860*/  LDG.E R25, desc[UR6][R12.64] ;  /* 0x000000060c197981 */ /* 0x000ea8000c1e1900 */
[----:B------:R-:W4:Y:S01]  /*1870*/  LDG.E R14, desc[UR6][R14.64] ;  /* 0x000000060e0e7981 */ /* 0x000f22000c1e1900 */
[----:B---3--:R-:W-:-:S04]  /*1880*/  IMAD R19, R19, UR5, R0 ;  /* 0x0000000513137c24 */ /* 0x008fc8000f8e0200 */
[----:B-1----:R-:W-:Y:S02]  /*1890*/  IMAD.WIDE R16, R19, 0x4, R16 ;  /* 0x0000000413107825 */ /* 0x002fe400078e0210 */
[----:B------:R-:W0:Y:S04]  /*18a0*/  LDC.64 R18, c[0x0][0x3d8] ;  /* 0x0000f600ff127b82 */ /* 0x000e280000000a00 */
[----:B------:R-:W2:Y:S01]  /*18b0*/  LDG.E R16, desc[UR6][R16.64] ;  /* 0x0000000610107981 */ /* 0x000ea2000c1e1900 */
[----:B------:R-:W-:-:S05]  /*18c0*/  IADD3 R21, PT, PT, R21, R23, RZ ;  /* 0x0000001715157210 */ /* 0x000fca0007ffe0ff */
[----:B0-----:R-:W-:-:S04]  /*18d0*/  IMAD.WIDE R18, R21, 0x4, R18 ;  /* 0x0000000415127825 */ /* 0x001fc800078e0212 */
[----:B--2---:R-:W-:-:S04]  /*18e0*/  FMUL R25, R16, R25 ;  /* 0x0000001910197220 */ /* 0x004fc80000400000 */
[----:B----4-:R-:W-:-:S05]  /*18f0*/  FMUL R25, R25, R14 ;  /* 0x0000000e19197220 */ /* 0x010fca0000400000 */
[----:B------:R3:W-:Y:S02]  /*1900*/  REDG.E.ADD.F32.FTZ.RN.STRONG.GPU desc[UR6][R18.64], R25 ;  /* 0x00000019120079a6 */ /* 0x0007e4000c12f306 */
.L_x_67:
[----:B------:R-:W-:-:S06]  /*1910*/  UIADD3 UR4, UPT, UPT, UR4, 0x1, URZ ;  /* 0x0000000104047890 */ /* 0x000fcc000fffe0ff */
[----:B------:R-:W-:-:S13]  /*1920*/  ISETP.NE.AND P0, PT, R11, UR4, PT ;  /* 0x000000040b007c0c */ /* 0x000fda000bf05270 */
[----:B------:R-:W-:Y:S05]  /*1930*/  @P0 BRA `(.L_x_70) ;  /* 0xfffffff400680947 */ /* 0x000fea000383ffff */
[----:B------:R-:W-:Y:S05]  /*1940*/  EXIT ;  /* 0x000000000000794d */ /* 0x000fea0003800000 */
.L_x_71:
        /* <DEDUP_REMOVED lines=11> */
.L_x_74:


//--------------------- .nv.shared.reserved.0     --------------------------
	.section	.nv.shared.reserved.0,"aw",@nobits
	.weak		__nv_reservedSMEM_offset_0_alias
	.size		__nv_reservedSMEM_offset_0_alias, 0, 64
	.other		__nv_reservedSMEM_offset_0_alias,@"STO_CUDA_RESERVED_SHARED STV_DEFAULT"
__nv_reservedSMEM_offset_0_alias:
	.zero		0
	.zero		64


//--------------------- .nv.constant0._Z23dv_attn_backward_kerneliiiiiiiiiiiPKlPKiPKfS4_S4_PfS5_S5_S2_S4_ --------------------------
	.section	.nv.constant0._Z23dv_attn_backward_kerneliiiiiiiiiiiPKlPKiPKfS4_S4_PfS5_S5_S2_S4_,"a",@progbits
	.sectionflags	@""
	.align	4
.nv.constant0._Z23dv_attn_backward_kerneliiiiiiiiiiiPKlPKiPKfS4_S4_PfS5_S5_S2_S4_:
	.zero		1024


//--------------------- .nv.constant0._Z22dv_attn_forward_kerneliiiiiiiiiiiPKlPKiPKfS4_S4_PfPiS6_ --------------------------
	.section	.nv.constant0._Z22dv_attn_forward_kerneliiiiiiiiiiiPKlPKiPKfS4_S4_PfPiS6_,"a",@progbits
	.sectionflags	@""
	.align	4
.nv.constant0._Z22dv_attn_forward_kerneliiiiiiiiiiiPKlPKiPKfS4_S4_PfPiS6_:
	.zero		1008


//--------------------- SYMBOLS --------------------------

	.type		.nv.reservedSmem.offset0,@object
	.size		.nv.reservedSmem.offset0,0x4
